//
// Generated by NVIDIA NVVM Compiler
//
// Compiler Build ID: CL-36424714
// Cuda compilation tools, release 13.0, V13.0.88
// Based on NVVM 20.0.0
//

.version 9.0
.target sm_100
.address_size 64

	// .globl	matmul_kernel

.visible .entry matmul_kernel(
	.param .u64 .ptr .align 1 matmul_kernel_param_0,
	.param .u64 .ptr .align 1 matmul_kernel_param_1,
	.param .u64 .ptr .align 1 matmul_kernel_param_2,
	.param .u32 matmul_kernel_param_3,
	.param .u32 matmul_kernel_param_4,
	.param .u32 matmul_kernel_param_5,
	.param .u8 matmul_kernel_param_6,
	.param .u8 matmul_kernel_param_7
)
{
	.reg .pred 	%p<40>;
	.reg .b16 	%rs<3>;
	.reg .b32 	%r<129>;
	.reg .b32 	%f<260>;
	.reg .b64 	%rd<159>;

	ld.param.u64 	%rd12, [matmul_kernel_param_0];
	ld.param.u64 	%rd13, [matmul_kernel_param_1];
	ld.param.u64 	%rd11, [matmul_kernel_param_2];
	ld.param.u32 	%r65, [matmul_kernel_param_3];
	ld.param.u32 	%r66, [matmul_kernel_param_4];
	ld.param.u32 	%r67, [matmul_kernel_param_5];
	ld.param.s8 	%rs1, [matmul_kernel_param_6];
	ld.param.s8 	%rs2, [matmul_kernel_param_7];
	cvta.to.global.u64 	%rd1, %rd13;
	cvta.to.global.u64 	%rd2, %rd12;
	mov.u32 	%r68, %ctaid.y;
	mov.u32 	%r69, %ntid.y;
	mov.u32 	%r70, %tid.y;
	mad.lo.s32 	%r1, %r68, %r69, %r70;
	mov.u32 	%r71, %ctaid.x;
	mov.u32 	%r72, %ntid.x;
	mov.u32 	%r73, %tid.x;
	mad.lo.s32 	%r2, %r71, %r72, %r73;
	setp.ge.s32 	%p1, %r1, %r65;
	setp.ge.s32 	%p2, %r2, %r66;
	or.pred  	%p3, %p1, %p2;
	@%p3 bra 	$L__BB0_50;
	setp.lt.s32 	%p4, %r67, 1;
	mov.f32 	%f259, 0f00000000;
	@%p4 bra 	$L__BB0_49;
	setp.ne.s16 	%p5, %rs1, 0;
	mul.lo.s32 	%r3, %r67, %r1;
	mul.lo.s32 	%r4, %r67, %r2;
	@%p5 bra 	$L__BB0_26;
	setp.ne.s16 	%p23, %rs2, 0;
	@%p23 bra 	$L__BB0_15;
	and.b32  	%r5, %r67, 7;
	setp.lt.u32 	%p32, %r67, 8;
	mov.f32 	%f259, 0f00000000;
	mov.b32 	%r110, 0;
	@%p32 bra 	$L__BB0_7;
	and.b32  	%r110, %r67, 2147483640;
	neg.s32 	%r108, %r110;
	shl.b32 	%r8, %r66, 3;
	mul.wide.u32 	%rd114, %r3, 4;
	add.s64 	%rd115, %rd114, %rd2;
	add.s64 	%rd157, %rd115, 16;
	mov.f32 	%f259, 0f00000000;
	mul.wide.s32 	%rd118, %r66, 4;
	mov.u32 	%r107, %r2;
$L__BB0_6:
	.pragma "nounroll";
	ld.global.f32 	%f188, [%rd157+-16];
	mul.wide.s32 	%rd116, %r107, 4;
	add.s64 	%rd117, %rd1, %rd116;
	ld.global.f32 	%f189, [%rd117];
	fma.rn.f32 	%f190, %f188, %f189, %f259;
	ld.global.f32 	%f191, [%rd157+-12];
	add.s64 	%rd119, %rd117, %rd118;
	ld.global.f32 	%f192, [%rd119];
	fma.rn.f32 	%f193, %f191, %f192, %f190;
	ld.global.f32 	%f194, [%rd157+-8];
	add.s64 	%rd120, %rd119, %rd118;
	ld.global.f32 	%f195, [%rd120];
	fma.rn.f32 	%f196, %f194, %f195, %f193;
	ld.global.f32 	%f197, [%rd157+-4];
	add.s64 	%rd121, %rd120, %rd118;
	ld.global.f32 	%f198, [%rd121];
	fma.rn.f32 	%f199, %f197, %f198, %f196;
	ld.global.f32 	%f200, [%rd157];
	add.s64 	%rd122, %rd121, %rd118;
	ld.global.f32 	%f201, [%rd122];
	fma.rn.f32 	%f202, %f200, %f201, %f199;
	ld.global.f32 	%f203, [%rd157+4];
	add.s64 	%rd123, %rd122, %rd118;
	ld.global.f32 	%f204, [%rd123];
	fma.rn.f32 	%f205, %f203, %f204, %f202;
	ld.global.f32 	%f206, [%rd157+8];
	add.s64 	%rd124, %rd123, %rd118;
	ld.global.f32 	%f207, [%rd124];
	fma.rn.f32 	%f208, %f206, %f207, %f205;
	ld.global.f32 	%f209, [%rd157+12];
	add.s64 	%rd125, %rd124, %rd118;
	ld.global.f32 	%f210, [%rd125];
	fma.rn.f32 	%f259, %f209, %f210, %f208;
	add.s32 	%r108, %r108, 8;
	add.s32 	%r107, %r107, %r8;
	add.s64 	%rd157, %rd157, 32;
	setp.ne.s32 	%p33, %r108, 0;
	@%p33 bra 	$L__BB0_6;
$L__BB0_7:
	setp.eq.s32 	%p34, %r5, 0;
	@%p34 bra 	$L__BB0_49;
	and.b32  	%r14, %r67, 3;
	setp.lt.u32 	%p35, %r5, 4;
	@%p35 bra 	$L__BB0_10;
	add.s32 	%r99, %r110, %r3;
	mul.wide.u32 	%rd126, %r99, 4;
	add.s64 	%rd127, %rd2, %rd126;
	ld.global.f32 	%f212, [%rd127];
	mad.lo.s32 	%r100, %r110, %r66, %r2;
	mul.wide.s32 	%rd128, %r100, 4;
	add.s64 	%rd129, %rd1, %rd128;
	ld.global.f32 	%f213, [%rd129];
	fma.rn.f32 	%f214, %f212, %f213, %f259;
	cvt.u64.u32 	%rd130, %r3;
	cvt.u64.u32 	%rd131, %r110;
	add.s64 	%rd132, %rd131, %rd130;
	shl.b64 	%rd133, %rd132, 2;
	add.s64 	%rd134, %rd2, %rd133;
	ld.global.f32 	%f215, [%rd134+4];
	mul.wide.s32 	%rd135, %r66, 4;
	add.s64 	%rd136, %rd129, %rd135;
	ld.global.f32 	%f216, [%rd136];
	fma.rn.f32 	%f217, %f215, %f216, %f214;
	ld.global.f32 	%f218, [%rd134+8];
	add.s64 	%rd137, %rd136, %rd135;
	ld.global.f32 	%f219, [%rd137];
	fma.rn.f32 	%f220, %f218, %f219, %f217;
	ld.global.f32 	%f221, [%rd134+12];
	add.s64 	%rd138, %rd137, %rd135;
	ld.global.f32 	%f222, [%rd138];
	fma.rn.f32 	%f259, %f221, %f222, %f220;
	add.s32 	%r110, %r110, 4;
$L__BB0_10:
	setp.eq.s32 	%p36, %r14, 0;
	@%p36 bra 	$L__BB0_49;
	setp.eq.s32 	%p37, %r14, 1;
	@%p37 bra 	$L__BB0_13;
	add.s32 	%r101, %r110, %r3;
	mul.wide.u32 	%rd139, %r101, 4;
	add.s64 	%rd140, %rd2, %rd139;
	ld.global.f32 	%f224, [%rd140];
	mad.lo.s32 	%r102, %r110, %r66, %r2;
	mul.wide.s32 	%rd141, %r102, 4;
	add.s64 	%rd142, %rd1, %rd141;
	ld.global.f32 	%f225, [%rd142];
	fma.rn.f32 	%f226, %f224, %f225, %f259;
	cvt.u64.u32 	%rd143, %r3;
	cvt.u64.u32 	%rd144, %r110;
	add.s64 	%rd145, %rd144, %rd143;
	shl.b64 	%rd146, %rd145, 2;
	add.s64 	%rd147, %rd2, %rd146;
	ld.global.f32 	%f227, [%rd147+4];
	mul.wide.s32 	%rd148, %r66, 4;
	add.s64 	%rd149, %rd142, %rd148;
	ld.global.f32 	%f228, [%rd149];
	fma.rn.f32 	%f259, %f227, %f228, %f226;
	add.s32 	%r110, %r110, 2;
$L__BB0_13:
	and.b32  	%r103, %r67, 1;
	setp.eq.b32 	%p38, %r103, 1;
	not.pred 	%p39, %p38;
	@%p39 bra 	$L__BB0_49;
	add.s32 	%r104, %r110, %r3;
	mul.wide.u32 	%rd150, %r104, 4;
	add.s64 	%rd151, %rd2, %rd150;
	ld.global.f32 	%f229, [%rd151];
	mad.lo.s32 	%r105, %r110, %r66, %r2;
	mul.wide.s32 	%rd152, %r105, 4;
	add.s64 	%rd153, %rd1, %rd152;
	ld.global.f32 	%f230, [%rd153];
	fma.rn.f32 	%f259, %f229, %f230, %f259;
	bra.uni 	$L__BB0_49;
$L__BB0_15:
	and.b32  	%r19, %r67, 7;
	setp.lt.u32 	%p24, %r67, 8;
	mov.f32 	%f259, 0f00000000;
	mov.b32 	%r115, 0;
	@%p24 bra 	$L__BB0_18;
	and.b32  	%r115, %r67, 2147483640;
	neg.s32 	%r113, %r115;
	mul.wide.u32 	%rd88, %r3, 4;
	add.s64 	%rd89, %rd88, %rd2;
	add.s64 	%rd158, %rd89, 16;
	add.s64 	%rd7, %rd1, 16;
	mov.f32 	%f259, 0f00000000;
	mov.u32 	%r112, %r4;
$L__BB0_17:
	.pragma "nounroll";
	mul.wide.s32 	%rd90, %r112, 4;
	add.s64 	%rd91, %rd7, %rd90;
	ld.global.f32 	%f142, [%rd158+-16];
	ld.global.f32 	%f143, [%rd91+-16];
	fma.rn.f32 	%f144, %f142, %f143, %f259;
	ld.global.f32 	%f145, [%rd158+-12];
	ld.global.f32 	%f146, [%rd91+-12];
	fma.rn.f32 	%f147, %f145, %f146, %f144;
	ld.global.f32 	%f148, [%rd158+-8];
	ld.global.f32 	%f149, [%rd91+-8];
	fma.rn.f32 	%f150, %f148, %f149, %f147;
	ld.global.f32 	%f151, [%rd158+-4];
	ld.global.f32 	%f152, [%rd91+-4];
	fma.rn.f32 	%f153, %f151, %f152, %f150;
	ld.global.f32 	%f154, [%rd158];
	ld.global.f32 	%f155, [%rd91];
	fma.rn.f32 	%f156, %f154, %f155, %f153;
	ld.global.f32 	%f157, [%rd158+4];
	ld.global.f32 	%f158, [%rd91+4];
	fma.rn.f32 	%f159, %f157, %f158, %f156;
	ld.global.f32 	%f160, [%rd158+8];
	ld.global.f32 	%f161, [%rd91+8];
	fma.rn.f32 	%f162, %f160, %f161, %f159;
	ld.global.f32 	%f163, [%rd158+12];
	ld.global.f32 	%f164, [%rd91+12];
	fma.rn.f32 	%f259, %f163, %f164, %f162;
	add.s32 	%r113, %r113, 8;
	add.s64 	%rd158, %rd158, 32;
	add.s32 	%r112, %r112, 8;
	setp.ne.s32 	%p25, %r113, 0;
	@%p25 bra 	$L__BB0_17;
$L__BB0_18:
	setp.eq.s32 	%p26, %r19, 0;
	@%p26 bra 	$L__BB0_49;
	and.b32  	%r27, %r67, 3;
	setp.lt.u32 	%p27, %r19, 4;
	@%p27 bra 	$L__BB0_21;
	add.s32 	%r91, %r115, %r3;
	mul.wide.u32 	%rd92, %r91, 4;
	add.s64 	%rd93, %rd2, %rd92;
	ld.global.f32 	%f166, [%rd93];
	add.s32 	%r92, %r115, %r4;
	mul.wide.s32 	%rd94, %r92, 4;
	add.s64 	%rd95, %rd1, %rd94;
	ld.global.f32 	%f167, [%rd95];
	fma.rn.f32 	%f168, %f166, %f167, %f259;
	cvt.u64.u32 	%rd96, %r3;
	cvt.u64.u32 	%rd97, %r115;
	add.s64 	%rd98, %rd97, %rd96;
	shl.b64 	%rd99, %rd98, 2;
	add.s64 	%rd100, %rd2, %rd99;
	ld.global.f32 	%f169, [%rd100+4];
	ld.global.f32 	%f170, [%rd95+4];
	fma.rn.f32 	%f171, %f169, %f170, %f168;
	ld.global.f32 	%f172, [%rd100+8];
	ld.global.f32 	%f173, [%rd95+8];
	fma.rn.f32 	%f174, %f172, %f173, %f171;
	ld.global.f32 	%f175, [%rd100+12];
	ld.global.f32 	%f176, [%rd95+12];
	fma.rn.f32 	%f259, %f175, %f176, %f174;
	add.s32 	%r115, %r115, 4;
$L__BB0_21:
	setp.eq.s32 	%p28, %r27, 0;
	@%p28 bra 	$L__BB0_49;
	setp.eq.s32 	%p29, %r27, 1;
	@%p29 bra 	$L__BB0_24;
	add.s32 	%r93, %r115, %r3;
	mul.wide.u32 	%rd101, %r93, 4;
	add.s64 	%rd102, %rd2, %rd101;
	ld.global.f32 	%f178, [%rd102];
	add.s32 	%r94, %r115, %r4;
	mul.wide.s32 	%rd103, %r94, 4;
	add.s64 	%rd104, %rd1, %rd103;
	ld.global.f32 	%f179, [%rd104];
	fma.rn.f32 	%f180, %f178, %f179, %f259;
	cvt.u64.u32 	%rd105, %r3;
	cvt.u64.u32 	%rd106, %r115;
	add.s64 	%rd107, %rd106, %rd105;
	shl.b64 	%rd108, %rd107, 2;
	add.s64 	%rd109, %rd2, %rd108;
	ld.global.f32 	%f181, [%rd109+4];
	ld.global.f32 	%f182, [%rd104+4];
	fma.rn.f32 	%f259, %f181, %f182, %f180;
	add.s32 	%r115, %r115, 2;
$L__BB0_24:
	and.b32  	%r95, %r67, 1;
	setp.eq.b32 	%p30, %r95, 1;
	not.pred 	%p31, %p30;
	@%p31 bra 	$L__BB0_49;
	add.s32 	%r96, %r115, %r3;
	mul.wide.u32 	%rd110, %r96, 4;
	add.s64 	%rd111, %rd2, %rd110;
	ld.global.f32 	%f183, [%rd111];
	add.s32 	%r97, %r115, %r4;
	mul.wide.s32 	%rd112, %r97, 4;
	add.s64 	%rd113, %rd1, %rd112;
	ld.global.f32 	%f184, [%rd113];
	fma.rn.f32 	%f259, %f183, %f184, %f259;
	bra.uni 	$L__BB0_49;
$L__BB0_26:
	setp.ne.s16 	%p6, %rs2, 0;
	@%p6 bra 	$L__BB0_38;
	and.b32  	%r32, %r67, 7;
	setp.lt.u32 	%p15, %r67, 8;
	mov.f32 	%f259, 0f00000000;
	mov.b32 	%r121, 0;
	@%p15 bra 	$L__BB0_30;
	and.b32  	%r121, %r67, 2147483640;
	neg.s32 	%r119, %r121;
	shl.b32 	%r35, %r66, 3;
	shl.b32 	%r36, %r65, 3;
	mov.f32 	%f259, 0f00000000;
	mul.wide.s32 	%rd48, %r65, 4;
	mul.wide.s32 	%rd50, %r66, 4;
	mov.u32 	%r117, %r1;
	mov.u32 	%r118, %r2;
$L__BB0_29:
	.pragma "nounroll";
	mul.wide.s32 	%rd44, %r117, 4;
	add.s64 	%rd45, %rd2, %rd44;
	ld.global.f32 	%f96, [%rd45];
	mul.wide.s32 	%rd46, %r118, 4;
	add.s64 	%rd47, %rd1, %rd46;
	ld.global.f32 	%f97, [%rd47];
	fma.rn.f32 	%f98, %f96, %f97, %f259;
	add.s64 	%rd49, %rd45, %rd48;
	ld.global.f32 	%f99, [%rd49];
	add.s64 	%rd51, %rd47, %rd50;
	ld.global.f32 	%f100, [%rd51];
	fma.rn.f32 	%f101, %f99, %f100, %f98;
	add.s64 	%rd52, %rd49, %rd48;
	ld.global.f32 	%f102, [%rd52];
	add.s64 	%rd53, %rd51, %rd50;
	ld.global.f32 	%f103, [%rd53];
	fma.rn.f32 	%f104, %f102, %f103, %f101;
	add.s64 	%rd54, %rd52, %rd48;
	ld.global.f32 	%f105, [%rd54];
	add.s64 	%rd55, %rd53, %rd50;
	ld.global.f32 	%f106, [%rd55];
	fma.rn.f32 	%f107, %f105, %f106, %f104;
	add.s64 	%rd56, %rd54, %rd48;
	ld.global.f32 	%f108, [%rd56];
	add.s64 	%rd57, %rd55, %rd50;
	ld.global.f32 	%f109, [%rd57];
	fma.rn.f32 	%f110, %f108, %f109, %f107;
	add.s64 	%rd58, %rd56, %rd48;
	ld.global.f32 	%f111, [%rd58];
	add.s64 	%rd59, %rd57, %rd50;
	ld.global.f32 	%f112, [%rd59];
	fma.rn.f32 	%f113, %f111, %f112, %f110;
	add.s64 	%rd60, %rd58, %rd48;
	ld.global.f32 	%f114, [%rd60];
	add.s64 	%rd61, %rd59, %rd50;
	ld.global.f32 	%f115, [%rd61];
	fma.rn.f32 	%f116, %f114, %f115, %f113;
	add.s64 	%rd62, %rd60, %rd48;
	ld.global.f32 	%f117, [%rd62];
	add.s64 	%rd63, %rd61, %rd50;
	ld.global.f32 	%f118, [%rd63];
	fma.rn.f32 	%f259, %f117, %f118, %f116;
	add.s32 	%r119, %r119, 8;
	add.s32 	%r118, %r118, %r35;
	add.s32 	%r117, %r117, %r36;
	setp.ne.s32 	%p16, %r119, 0;
	@%p16 bra 	$L__BB0_29;
$L__BB0_30:
	setp.eq.s32 	%p17, %r32, 0;
	@%p17 bra 	$L__BB0_49;
	and.b32  	%r44, %r67, 3;
	setp.lt.u32 	%p18, %r32, 4;
	@%p18 bra 	$L__BB0_33;
	mad.lo.s32 	%r83, %r121, %r65, %r1;
	mul.wide.s32 	%rd64, %r83, 4;
	add.s64 	%rd65, %rd2, %rd64;
	ld.global.f32 	%f120, [%rd65];
	mad.lo.s32 	%r84, %r121, %r66, %r2;
	mul.wide.s32 	%rd66, %r84, 4;
	add.s64 	%rd67, %rd1, %rd66;
	ld.global.f32 	%f121, [%rd67];
	fma.rn.f32 	%f122, %f120, %f121, %f259;
	mul.wide.s32 	%rd68, %r65, 4;
	add.s64 	%rd69, %rd65, %rd68;
	ld.global.f32 	%f123, [%rd69];
	mul.wide.s32 	%rd70, %r66, 4;
	add.s64 	%rd71, %rd67, %rd70;
	ld.global.f32 	%f124, [%rd71];
	fma.rn.f32 	%f125, %f123, %f124, %f122;
	add.s64 	%rd72, %rd69, %rd68;
	ld.global.f32 	%f126, [%rd72];
	add.s64 	%rd73, %rd71, %rd70;
	ld.global.f32 	%f127, [%rd73];
	fma.rn.f32 	%f128, %f126, %f127, %f125;
	add.s64 	%rd74, %rd72, %rd68;
	ld.global.f32 	%f129, [%rd74];
	add.s64 	%rd75, %rd73, %rd70;
	ld.global.f32 	%f130, [%rd75];
	fma.rn.f32 	%f259, %f129, %f130, %f128;
	add.s32 	%r121, %r121, 4;
$L__BB0_33:
	setp.eq.s32 	%p19, %r44, 0;
	@%p19 bra 	$L__BB0_49;
	setp.eq.s32 	%p20, %r44, 1;
	@%p20 bra 	$L__BB0_36;
	mad.lo.s32 	%r85, %r121, %r65, %r1;
	mul.wide.s32 	%rd76, %r85, 4;
	add.s64 	%rd77, %rd2, %rd76;
	ld.global.f32 	%f132, [%rd77];
	mad.lo.s32 	%r86, %r121, %r66, %r2;
	mul.wide.s32 	%rd78, %r86, 4;
	add.s64 	%rd79, %rd1, %rd78;
	ld.global.f32 	%f133, [%rd79];
	fma.rn.f32 	%f134, %f132, %f133, %f259;
	mul.wide.s32 	%rd80, %r65, 4;
	add.s64 	%rd81, %rd77, %rd80;
	ld.global.f32 	%f135, [%rd81];
	mul.wide.s32 	%rd82, %r66, 4;
	add.s64 	%rd83, %rd79, %rd82;
	ld.global.f32 	%f136, [%rd83];
	fma.rn.f32 	%f259, %f135, %f136, %f134;
	add.s32 	%r121, %r121, 2;
$L__BB0_36:
	and.b32  	%r87, %r67, 1;
	setp.eq.b32 	%p21, %r87, 1;
	not.pred 	%p22, %p21;
	@%p22 bra 	$L__BB0_49;
	mad.lo.s32 	%r88, %r121, %r65, %r1;
	mul.wide.s32 	%rd84, %r88, 4;
	add.s64 	%rd85, %rd2, %rd84;
	ld.global.f32 	%f137, [%rd85];
	mad.lo.s32 	%r89, %r121, %r66, %r2;
	mul.wide.s32 	%rd86, %r89, 4;
	add.s64 	%rd87, %rd1, %rd86;
	ld.global.f32 	%f138, [%rd87];
	fma.rn.f32 	%f259, %f137, %f138, %f259;
	bra.uni 	$L__BB0_49;
$L__BB0_38:
	and.b32  	%r49, %r67, 7;
	setp.lt.u32 	%p7, %r67, 8;
	mov.f32 	%f259, 0f00000000;
	mov.b32 	%r127, 0;
	@%p7 bra 	$L__BB0_41;
	and.b32  	%r127, %r67, 2147483640;
	neg.s32 	%r125, %r127;
	shl.b32 	%r52, %r65, 3;
	add.s64 	%rd10, %rd1, 16;
	mov.f32 	%f259, 0f00000000;
	mul.wide.s32 	%rd18, %r65, 4;
	mov.u32 	%r123, %r4;
	mov.u32 	%r124, %r1;
$L__BB0_40:
	.pragma "nounroll";
	mul.wide.s32 	%rd14, %r123, 4;
	add.s64 	%rd15, %rd10, %rd14;
	mul.wide.s32 	%rd16, %r124, 4;
	add.s64 	%rd17, %rd2, %rd16;
	ld.global.f32 	%f50, [%rd17];
	ld.global.f32 	%f51, [%rd15+-16];
	fma.rn.f32 	%f52, %f50, %f51, %f259;
	add.s64 	%rd19, %rd17, %rd18;
	ld.global.f32 	%f53, [%rd19];
	ld.global.f32 	%f54, [%rd15+-12];
	fma.rn.f32 	%f55, %f53, %f54, %f52;
	add.s64 	%rd20, %rd19, %rd18;
	ld.global.f32 	%f56, [%rd20];
	ld.global.f32 	%f57, [%rd15+-8];
	fma.rn.f32 	%f58, %f56, %f57, %f55;
	add.s64 	%rd21, %rd20, %rd18;
	ld.global.f32 	%f59, [%rd21];
	ld.global.f32 	%f60, [%rd15+-4];
	fma.rn.f32 	%f61, %f59, %f60, %f58;
	add.s64 	%rd22, %rd21, %rd18;
	ld.global.f32 	%f62, [%rd22];
	ld.global.f32 	%f63, [%rd15];
	fma.rn.f32 	%f64, %f62, %f63, %f61;
	add.s64 	%rd23, %rd22, %rd18;
	ld.global.f32 	%f65, [%rd23];
	ld.global.f32 	%f66, [%rd15+4];
	fma.rn.f32 	%f67, %f65, %f66, %f64;
	add.s64 	%rd24, %rd23, %rd18;
	ld.global.f32 	%f68, [%rd24];
	ld.global.f32 	%f69, [%rd15+8];
	fma.rn.f32 	%f70, %f68, %f69, %f67;
	add.s64 	%rd25, %rd24, %rd18;
	ld.global.f32 	%f71, [%rd25];
	ld.global.f32 	%f72, [%rd15+12];
	fma.rn.f32 	%f259, %f71, %f72, %f70;
	add.s32 	%r125, %r125, 8;
	add.s32 	%r124, %r124, %r52;
	add.s32 	%r123, %r123, 8;
	setp.ne.s32 	%p8, %r125, 0;
	@%p8 bra 	$L__BB0_40;
$L__BB0_41:
	setp.eq.s32 	%p9, %r49, 0;
	@%p9 bra 	$L__BB0_49;
	and.b32  	%r60, %r67, 3;
	setp.lt.u32 	%p10, %r49, 4;
	@%p10 bra 	$L__BB0_44;
	mad.lo.s32 	%r75, %r127, %r65, %r1;
	mul.wide.s32 	%rd26, %r75, 4;
	add.s64 	%rd27, %rd2, %rd26;
	ld.global.f32 	%f74, [%rd27];
	add.s32 	%r76, %r127, %r4;
	mul.wide.s32 	%rd28, %r76, 4;
	add.s64 	%rd29, %rd1, %rd28;
	ld.global.f32 	%f75, [%rd29];
	fma.rn.f32 	%f76, %f74, %f75, %f259;
	mul.wide.s32 	%rd30, %r65, 4;
	add.s64 	%rd31, %rd27, %rd30;
	ld.global.f32 	%f77, [%rd31];
	ld.global.f32 	%f78, [%rd29+4];
	fma.rn.f32 	%f79, %f77, %f78, %f76;
	add.s64 	%rd32, %rd31, %rd30;
	ld.global.f32 	%f80, [%rd32];
	ld.global.f32 	%f81, [%rd29+8];
	fma.rn.f32 	%f82, %f80, %f81, %f79;
	add.s64 	%rd33, %rd32, %rd30;
	ld.global.f32 	%f83, [%rd33];
	ld.global.f32 	%f84, [%rd29+12];
	fma.rn.f32 	%f259, %f83, %f84, %f82;
	add.s32 	%r127, %r127, 4;
$L__BB0_44:
	setp.eq.s32 	%p11, %r60, 0;
	@%p11 bra 	$L__BB0_49;
	setp.eq.s32 	%p12, %r60, 1;
	@%p12 bra 	$L__BB0_47;
	mad.lo.s32 	%r77, %r127, %r65, %r1;
	mul.wide.s32 	%rd34, %r77, 4;
	add.s64 	%rd35, %rd2, %rd34;
	ld.global.f32 	%f86, [%rd35];
	add.s32 	%r78, %r127, %r4;
	mul.wide.s32 	%rd36, %r78, 4;
	add.s64 	%rd37, %rd1, %rd36;
	ld.global.f32 	%f87, [%rd37];
	fma.rn.f32 	%f88, %f86, %f87, %f259;
	mul.wide.s32 	%rd38, %r65, 4;
	add.s64 	%rd39, %rd35, %rd38;
	ld.global.f32 	%f89, [%rd39];
	ld.global.f32 	%f90, [%rd37+4];
	fma.rn.f32 	%f259, %f89, %f90, %f88;
	add.s32 	%r127, %r127, 2;
$L__BB0_47:
	and.b32  	%r79, %r67, 1;
	setp.eq.b32 	%p13, %r79, 1;
	not.pred 	%p14, %p13;
	@%p14 bra 	$L__BB0_49;
	mad.lo.s32 	%r80, %r127, %r65, %r1;
	mul.wide.s32 	%rd40, %r80, 4;
	add.s64 	%rd41, %rd2, %rd40;
	ld.global.f32 	%f91, [%rd41];
	add.s32 	%r81, %r127, %r4;
	mul.wide.s32 	%rd42, %r81, 4;
	add.s64 	%rd43, %rd1, %rd42;
	ld.global.f32 	%f92, [%rd43];
	fma.rn.f32 	%f259, %f91, %f92, %f259;
$L__BB0_49:
	mad.lo.s32 	%r106, %r66, %r1, %r2;
	cvta.to.global.u64 	%rd154, %rd11;
	mul.wide.s32 	%rd155, %r106, 4;
	add.s64 	%rd156, %rd154, %rd155;
	st.global.f32 	[%rd156], %f259;
$L__BB0_50:
	ret;

}


// ===== COMPILED SASS (sm_100) =====

	.target	sm_100

	.elftype	@"ET_EXEC"


//--------------------- .note.nv.tkinfo           --------------------------
	.section	.note.nv.tkinfo,"",@"SHT_NOTE"
	.sectionflags	@"SHF_NOTE_NV_TKINFO"
	.tkinfo
        /*0018*/ 	.word	0x00000002
        /*0030*/ 	.string	""
        /*0030*/ 	.string	"ptxas"
        /*0030*/ 	.string	"Cuda compilation tools, release 13.0, V13.0.88"
        /*0030*/ 	.string	"Build cuda_13.0.r13.0/compiler.36424714_0"
        /*0030*/ 	.string	"-arch sm_100 -m 64 "



//--------------------- .note.nv.cuinfo           --------------------------
	.section	.note.nv.cuinfo,"",@"SHT_NOTE"
	.sectionflags	@"SHF_NOTE_NV_CUINFO"
        /*0018*/ 	.short	0x0002
        /*001a*/ 	.short	0x0064
        /*001c*/ 	.short	0x0082
	.zero		2


//--------------------- .nv.info                  --------------------------
	.section	.nv.info,"",@"SHT_CUDA_INFO"
	.align	4


	//----- nvinfo : EIATTR_REGCOUNT
	.align		4
        /*0000*/ 	.byte	0x04, 0x2f
        /*0002*/ 	.short	(.L_1 - .L_0)
	.align		4
.L_0:
        /*0004*/ 	.word	index@(matmul_kernel)
        /*0008*/ 	.word	0x00000020


	//----- nvinfo : EIATTR_FRAME_SIZE
	.align		4
.L_1:
        /*000c*/ 	.byte	0x04, 0x11
        /*000e*/ 	.short	(.L_3 - .L_2)
	.align		4
.L_2:
        /*0010*/ 	.word	index@(matmul_kernel)
        /*0014*/ 	.word	0x00000000


	//----- nvinfo : EIATTR_MIN_STACK_SIZE
	.align		4
.L_3:
        /*0018*/ 	.byte	0x04, 0x12
        /*001a*/ 	.short	(.L_5 - .L_4)
	.align		4
.L_4:
        /*001c*/ 	.word	index@(matmul_kernel)
        /*0020*/ 	.word	0x00000000
.L_5:


//--------------------- .nv.compat                --------------------------
	.section	.nv.compat,"",@"SHT_CUDA_COMPAT_INFO"
	.align	4
        /*0000*/ 	.byte	0x02, 0x09, 0x00, 0x00, 0x02, 0x02, 0x01, 0x00, 0x02, 0x05, 0x05, 0x00, 0x03, 0x07, 0x01, 0x01
        /*0010*/ 	.byte	0x02, 0x03, 0x00, 0x00, 0x02, 0x06, 0x01, 0x00, 0x04, 0x0b, 0x08, 0x00, 0x09, 0x00, 0x00, 0x00
        /*0020*/ 	.byte	0x00, 0x00, 0x00, 0x00


//--------------------- .nv.info.matmul_kernel    --------------------------
	.section	.nv.info.matmul_kernel,"",@"SHT_CUDA_INFO"
	.sectionflags	@""
	.align	4


	//----- nvinfo : EIATTR_CUDA_API_VERSION
	.align		4
        /*0000*/ 	.byte	0x04, 0x37
        /*0002*/ 	.short	(.L_7 - .L_6)
.L_6:
        /*0004*/ 	.word	0x00000082


	//----- nvinfo : EIATTR_KPARAM_INFO
	.align		4
.L_7:
        /*0008*/ 	.byte	0x04, 0x17
        /*000a*/ 	.short	(.L_9 - .L_8)
.L_8:
        /*000c*/ 	.word	0x00000000
        /*0010*/ 	.short	0x0007
        /*0012*/ 	.short	0x0025
        /*0014*/ 	.byte	0x00, 0xf0, 0x05, 0x00


	//----- nvinfo : EIATTR_KPARAM_INFO
	.align		4
.L_9:
        /*0018*/ 	.byte	0x04, 0x17
        /*001a*/ 	.short	(.L_11 - .L_10)
.L_10:
        /*001c*/ 	.word	0x00000000
        /*0020*/ 	.short	0x0006
        /*0022*/ 	.short	0x0024
        /*0024*/ 	.byte	0x00, 0xf0, 0x05, 0x00


	//----- nvinfo : EIATTR_KPARAM_INFO
	.align		4
.L_11:
        /*0028*/ 	.byte	0x04, 0x17
        /*002a*/ 	.short	(.L_13 - .L_12)
.L_12:
        /*002c*/ 	.word	0x00000000
        /*0030*/ 	.short	0x0005
        /*0032*/ 	.short	0x0020
        /*0034*/ 	.byte	0x00, 0xf0, 0x11, 0x00


	//----- nvinfo : EIATTR_KPARAM_INFO
	.align		4
.L_13:
        /*0038*/ 	.byte	0x04, 0x17
        /*003a*/ 	.short	(.L_15 - .L_14)
.L_14:
        /*003c*/ 	.word	0x00000000
        /*0040*/ 	.short	0x0004
        /*0042*/ 	.short	0x001c
        /*0044*/ 	.byte	0x00, 0xf0, 0x11, 0x00


	//----- nvinfo : EIATTR_KPARAM_INFO
	.align		4
.L_15:
        /*0048*/ 	.byte	0x04, 0x17
        /*004a*/ 	.short	(.L_17 - .L_16)
.L_16:
        /*004c*/ 	.word	0x00000000
        /*0050*/ 	.short	0x0003
        /*0052*/ 	.short	0x0018
        /*0054*/ 	.byte	0x00, 0xf0, 0x11, 0x00


	//----- nvinfo : EIATTR_KPARAM_INFO
	.align		4
.L_17:
        /*0058*/ 	.byte	0x04, 0x17
        /*005a*/ 	.short	(.L_19 - .L_18)
.L_18:
        /*005c*/ 	.word	0x00000000
        /*0060*/ 	.short	0x0002
        /*0062*/ 	.short	0x0010
        /*0064*/ 	.byte	0x00, 0xf5, 0x21, 0x00


	//----- nvinfo : EIATTR_KPARAM_INFO
	.align		4
.L_19:
        /*0068*/ 	.byte	0x04, 0x17
        /*006a*/ 	.short	(.L_21 - .L_20)
.L_20:
        /*006c*/ 	.word	0x00000000
        /*0070*/ 	.short	0x0001
        /*0072*/ 	.short	0x0008
        /*0074*/ 	.byte	0x00, 0xf5, 0x21, 0x00


	//----- nvinfo : EIATTR_KPARAM_INFO
	.align		4
.L_21:
        /*0078*/ 	.byte	0x04, 0x17
        /*007a*/ 	.short	(.L_23 - .L_22)
.L_22:
        /*007c*/ 	.word	0x00000000
        /*0080*/ 	.short	0x0000
        /*0082*/ 	.short	0x0000
        /*0084*/ 	.byte	0x00, 0xf5, 0x21, 0x00


	//----- nvinfo : EIATTR_SPARSE_MMA_MASK
	.align		4
.L_23:
        /*0088*/ 	.byte	0x03, 0x50
        /*008a*/ 	.short	0x0000


	//----- nvinfo : EIATTR_MAXREG_COUNT
	.align		4
        /*008c*/ 	.byte	0x03, 0x1b
        /*008e*/ 	.short	0x00ff


	//----- nvinfo : EIATTR_MERCURY_ISA_VERSION
	.align		4
        /*0090*/ 	.byte	0x03, 0x5f
        /*0092*/ 	.short	0x0101


	//----- nvinfo : EIATTR_VRC_CTA_INIT_COUNT
	.align		4
        /*0094*/ 	.byte	0x02, 0x4a
	.zero		1
	.zero		1


	//----- nvinfo : EIATTR_EXIT_INSTR_OFFSETS
	.align		4
        /*0098*/ 	.byte	0x04, 0x1c
        /*009a*/ 	.short	(.L_25 - .L_24)


	//   ....[0]....
.L_24:
        /*009c*/ 	.word	0x000000c0


	//   ....[1]....
        /*00a0*/ 	.word	0x00001f20


	//----- nvinfo : EIATTR_CBANK_PARAM_SIZE
	.align		4
.L_25:
        /*00a4*/ 	.byte	0x03, 0x19
        /*00a6*/ 	.short	0x0026


	//----- nvinfo : EIATTR_PARAM_CBANK
	.align		4
        /*00a8*/ 	.byte	0x04, 0x0a
        /*00aa*/ 	.short	(.L_27 - .L_26)
	.align		4
.L_26:
        /*00ac*/ 	.word	index@(.nv.constant0.matmul_kernel)
        /*00b0*/ 	.short	0x0380
        /*00b2*/ 	.short	0x0026


	//----- nvinfo : EIATTR_SW_WAR
	.align		4
.L_27:
        /*00b4*/ 	.byte	0x04, 0x36
        /*00b6*/ 	.short	(.L_29 - .L_28)
.L_28:
        /*00b8*/ 	.word	0x00000008
.L_29:


//--------------------- .nv.callgraph             --------------------------
	.section	.nv.callgraph,"",@"SHT_CUDA_CALLGRAPH"
	.align	4
	.sectionentsize	8
	.align		4
        /*0000*/ 	.word	0x00000000
	.align		4
        /*0004*/ 	.word	0xffffffff
	.align		4
        /*0008*/ 	.word	0x00000000
	.align		4
        /*000c*/ 	.word	0xfffffffe
	.align		4
        /*0010*/ 	.word	0x00000000
	.align		4
        /*0014*/ 	.word	0xfffffffd
	.align		4
        /*0018*/ 	.word	0x00000000
	.align		4
        /*001c*/ 	.word	0xfffffffc


//--------------------- .text.matmul_kernel       --------------------------
	.section	.text.matmul_kernel,"ax",@progbits
	.align	128
        .global         matmul_kernel
        .type           matmul_kernel,@function
        .size           matmul_kernel,(.L_x_20 - matmul_kernel)
        .other          matmul_kernel,@"STO_CUDA_ENTRY STV_DEFAULT"
matmul_kernel:
.text.matmul_kernel:
[----:B------:R-:W-:Y:S01]  /*0000*/  LDC R1, c[0x0][0x37c] ;  /* 0x0000df00ff017b82 */ /* 0x000fe20000000800 */
[----:B------:R-:W0:Y:S07]  /*0010*/  S2R R5, SR_TID.X ;  /* 0x0000000000057919 */ /* 0x000e2e0000002100 */
[----:B------:R-:W1:Y:S01]  /*0020*/  LDC R3, c[0x0][0x364] ;  /* 0x0000d900ff037b82 */ /* 0x000e620000000800 */
[----:B------:R-:W1:Y:S07]  /*0030*/  S2R R2, SR_TID.Y ;  /* 0x0000000000027919 */ /* 0x000e6e0000002200 */
[----:B------:R-:W0:Y:S08]  /*0040*/  S2UR UR5, SR_CTAID.X ;  /* 0x00000000000579c3 */ /* 0x000e300000002500 */
[----:B------:R-:W0:Y:S08]  /*0050*/  LDC R0, c[0x0][0x360] ;  /* 0x0000d800ff007b82 */ /* 0x000e300000000800 */
[----:B------:R-:W1:Y:S08]  /*0060*/  S2UR UR4, SR_CTAID.Y ;  /* 0x00000000000479c3 */ /* 0x000e700000002600 */
[----:B------:R-:W2:Y:S01]  /*0070*/  LDC.64 R12, c[0x0][0x398] ;  /* 0x0000e600ff0c7b82 */ /* 0x000ea20000000a00 */
[----:B0-----:R-:W-:-:S02]  /*0080*/  IMAD R0, R0, UR5, R5 ;  /* 0x0000000500007c24 */ /* 0x001fc4000f8e0205 */
[----:B-1----:R-:W-:-:S03]  /*0090*/  IMAD R3, R3, UR4, R2 ;  /* 0x0000000403037c24 */ /* 0x002fc6000f8e0202 */
[----:B--2---:R-:W-:-:S04]  /*00a0*/  ISETP.GE.AND P0, PT, R0, R13, PT ;  /* 0x0000000d0000720c */ /* 0x004fc80003f06270 */
[----:B------:R-:W-:-:S13]  /*00b0*/  ISETP.GE.OR P0, PT, R3, R12, P0 ;  /* 0x0000000c0300720c */ /* 0x000fda0000706670 */
[----:B------:R-:W-:Y:S05]  /*00c0*/  @P0 EXIT ;  /* 0x000000000000094d */ /* 0x000fea0003800000 */
[----:B------:R-:W0:Y:S01]  /*00d0*/  LDC R2, c[0x0][0x3a0] ;  /* 0x0000e800ff027b82 */ /* 0x000e220000000800 */
[----:B------:R-:W1:Y:S01]  /*00e0*/  LDCU.64 UR6, c[0x0][0x358] ;  /* 0x00006b00ff0677ac */ /* 0x000e620008000a00 */
[----:B------:R-:W-:Y:S01]  /*00f0*/  HFMA2 R29, -RZ, RZ, 0, 0 ;  /* 0x00000000ff1d7431 */ /* 0x000fe200000001ff */
[----:B0-----:R-:W-:-:S13]  /*0100*/  ISETP.GE.AND P0, PT, R2, 0x1, PT ;  /* 0x000000010200780c */ /* 0x001fda0003f06270 */
[----:B-1----:R-:W-:Y:S05]  /*0110*/  @!P0 BRA `(.L_x_0) ;  /* 0x0000001c00708947 */ /* 0x002fea0003800000 */
[----:B------:R-:W0:Y:S01]  /*0120*/  LDCU.U8 UR4, c[0x0][0x3a4] ;  /* 0x00007480ff0477ac */ /* 0x000e220008000000 */
[----:B------:R-:W-:Y:S01]  /*0130*/  IMAD R10, R0, R2, RZ ;  /* 0x00000002000a7224 */ /* 0x000fe200078e02ff */
[----:B0-----:R-:W-:-:S04]  /*0140*/  UPRMT UR4, UR4, 0x8880, URZ ;  /* 0x0000888004047896 */ /* 0x001fc800080000ff */
[----:B------:R-:W-:-:S09]  /*0150*/  UISETP.NE.AND UP0, UPT, UR4, URZ, UPT ;  /* 0x000000ff0400728c */ /* 0x000fd2000bf05270 */
[----:B------:R-:W-:Y:S05]  /*0160*/  BRA.U UP0, `(.L_x_1) ;  /* 0x0000000d00c07547 */ /* 0x000fea000b800000 */
[----:B------:R-:W0:Y:S01]  /*0170*/  LDCU.S8 UR4, c[0x0][0x3a5] ;  /* 0x000074a0ff0477ac */ /* 0x000e220008000200 */
[----:B------:R-:W-:Y:S01]  /*0180*/  IMAD R20, R3, R2, RZ ;  /* 0x0000000203147224 */ /* 0x000fe200078e02ff */
[----:B0-----:R-:W-:-:S09]  /*0190*/  UISETP.NE.AND UP0, UPT, UR4, URZ, UPT ;  /* 0x000000ff0400728c */ /* 0x001fd2000bf05270 */
[----:B------:R-:W-:Y:S05]  /*01a0*/  BRA.U UP0, `(.L_x_2) ;  /* 0x0000000500e87547 */ /* 0x000fea000b800000 */
[C---:B------:R-:W-:Y:S01]  /*01b0*/  ISETP.GE.U32.AND P1, PT, R2.reuse, 0x8, PT ;  /* 0x000000080200780c */ /* 0x040fe20003f26070 */
[----:B------:R-:W-:Y:S01]  /*01c0*/  HFMA2 R29, -RZ, RZ, 0, 0 ;  /* 0x00000000ff1d7431 */ /* 0x000fe200000001ff */
[----:B------:R-:W-:Y:S02]  /*01d0*/  LOP3.LUT R26, R2, 0x7, RZ, 0xc0, !PT ;  /* 0x00000007021a7812 */ /* 0x000fe400078ec0ff */
[----:B------:R-:W-:Y:S02]  /*01e0*/  MOV R21, RZ ;  /* 0x000000ff00157202 */ /* 0x000fe40000000f00 */
[----:B------:R-:W-:-:S07]  /*01f0*/  ISETP.NE.AND P0, PT, R26, RZ, PT ;  /* 0x000000ff1a00720c */ /* 0x000fce0003f05270 */
[----:B------:R-:W-:Y:S06]  /*0200*/  @!P1 BRA `(.L_x_3) ;  /* 0x0000000000c49947 */ /* 0x000fec0003800000 */
[----:B------:R-:W0:Y:S01]  /*0210*/  LDC.64 R4, c[0x0][0x380] ;  /* 0x0000e000ff047b82 */ /* 0x000e220000000a00 */
[----:B------:R-:W-:Y:S02]  /*0220*/  LOP3.LUT R21, R2, 0x7ffffff8, RZ, 0xc0, !PT ;  /* 0x7ffffff802157812 */ /* 0x000fe400078ec0ff */
[----:B------:R-:W-:Y:S02]  /*0230*/  MOV R29, RZ ;  /* 0x000000ff001d7202 */ /* 0x000fe40000000f00 */
[----:B------:R-:W-:Y:S02]  /*0240*/  MOV R12, R0 ;  /* 0x00000000000c7202 */ /* 0x000fe40000000f00 */
[----:B------:R-:W-:Y:S01]  /*0250*/  IADD3 R22, PT, PT, -R21, RZ, RZ ;  /* 0x000000ff15167210 */ /* 0x000fe20007ffe1ff */
[----:B0-----:R-:W-:-:S03]  /*0260*/  IMAD.WIDE.U32 R4, R20, 0x4, R4 ;  /* 0x0000000414047825 */ /* 0x001fc600078e0004 */
[----:B------:R-:W-:-:S04]  /*0270*/  IADD3 R6, P1, PT, R4, 0x10, RZ ;  /* 0x0000001004067810 */ /* 0x000fc80007f3e0ff */
[----:B------:R-:W-:-:S09]  /*0280*/  IADD3.X R7, PT, PT, RZ, R5, RZ, P1, !PT ;  /* 0x00000005ff077210 */ /* 0x000fd20000ffe4ff */
.L_x_4:
[----:B------:R-:W0:Y:S01]  /*0290*/  LDC.64 R18, c[0x0][0x388] ;  /* 0x0000e200ff127b82 */ /* 0x000e220000000a00 */
[----:B------:R-:W-:Y:S02]  /*02a0*/  MOV R4, R6 ;  /* 0x0000000600047202 */ /* 0x000fe40000000f00 */
[----:B------:R-:W-:-:S05]  /*02b0*/  MOV R5, R7 ;  /* 0x0000000700057202 */ /* 0x000fca0000000f00 */
[----:B------:R-:W2:Y:S04]  /*02c0*/  LDG.E R24, desc[UR6][R4.64+-0x10] ;  /* 0xfffff00604187981 */ /* 0x000ea8000c1e1900 */
[----:B------:R-:W3:Y:S04]  /*02d0*/  LDG.E R23, desc[UR6][R4.64+-0xc] ;  /* 0xfffff40604177981 */ /* 0x000ee8000c1e1900 */
[----:B------:R-:W4:Y:S04]  /*02e0*/  LDG.E R27, desc[UR6][R4.64+-0x8] ;  /* 0xfffff806041b7981 */ /* 0x000f28000c1e1900 */
[----:B------:R-:W5:Y:S01]  /*02f0*/  LDG.E R28, desc[UR6][R4.64+-0x4] ;  /* 0xfffffc06041c7981 */ /* 0x000f62000c1e1900 */
[----:B0-----:R-:W-:-:S05]  /*0300*/  IMAD.WIDE R18, R12, 0x4, R18 ;  /* 0x000000040c127825 */ /* 0x001fca00078e0212 */
[----:B------:R0:W2:Y:S01]  /*0310*/  LDG.E R25, desc[UR6][R18.64] ;  /* 0x0000000612197981 */ /* 0x0000a2000c1e1900 */
[----:B------:R-:W-:-:S04]  /*0320*/  IMAD.WIDE R16, R13, 0x4, R18 ;  /* 0x000000040d107825 */ /* 0x000fc800078e0212 */
[C---:B------:R-:W-:Y:S02]  /*0330*/  IMAD.WIDE R6, R13.reuse, 0x4, R16 ;  /* 0x000000040d067825 */ /* 0x040fe400078e0210 */
[----:B------:R-:W3:Y:S02]  /*0340*/  LDG.E R16, desc[UR6][R16.64] ;  /* 0x0000000610107981 */ /* 0x000ee4000c1e1900 */
[C---:B------:R-:W-:Y:S02]  /*0350*/  IMAD.WIDE R8, R13.reuse, 0x4, R6 ;  /* 0x000000040d087825 */ /* 0x040fe400078e0206 */
[----:B------:R-:W4:Y:S02]  /*0360*/  LDG.E R6, desc[UR6][R6.64] ;  /* 0x0000000606067981 */ /* 0x000f24000c1e1900 */
[C---:B------:R-:W-:Y:S02]  /*0370*/  IMAD.WIDE R10, R13.reuse, 0x4, R8 ;  /* 0x000000040d0a7825 */ /* 0x040fe400078e0208 */
[----:B------:R-:W5:Y:S02]  /*0380*/  LDG.E R8, desc[UR6][R8.64] ;  /* 0x0000000608087981 */ /* 0x000f64000c1e1900 */
[----:B------:R-:W-:-:S02]  /*0390*/  IMAD.WIDE R14, R13, 0x4, R10 ;  /* 0x000000040d0e7825 */ /* 0x000fc400078e020a */
[----:B------:R-:W5:Y:S04]  /*03a0*/  LDG.E R7, desc[UR6][R4.64] ;  /* 0x0000000604077981 */ /* 0x000f68000c1e1900 */
[----:B------:R-:W5:Y:S01]  /*03b0*/  LDG.E R10, desc[UR6][R10.64] ;  /* 0x000000060a0a7981 */ /* 0x000f62000c1e1900 */
[----:B0-----:R-:W-:-:S03]  /*03c0*/  IMAD.WIDE R18, R13, 0x4, R14 ;  /* 0x000000040d127825 */ /* 0x001fc600078e020e */
[----:B------:R-:W5:Y:S04]  /*03d0*/  LDG.E R14, desc[UR6][R14.64] ;  /* 0x000000060e0e7981 */ /* 0x000f68000c1e1900 */
[----:B------:R-:W5:Y:S04]  /*03e0*/  LDG.E R9, desc[UR6][R4.64+0x4] ;  /* 0x0000040604097981 */ /* 0x000f68000c1e1900 */
[----:B------:R-:W5:Y:S04]  /*03f0*/  LDG.E R17, desc[UR6][R18.64] ;  /* 0x0000000612117981 */ /* 0x000f68000c1e1900 */
[----:B------:R-:W5:Y:S01]  /*0400*/  LDG.E R11, desc[UR6][R4.64+0xc] ;  /* 0x00000c06040b7981 */ /* 0x000f62000c1e1900 */
[----:B--2---:R-:W-:Y:S01]  /*0410*/  FFMA R29, R24, R25, R29 ;  /* 0x00000019181d7223 */ /* 0x004fe2000000001d */
[----:B------:R-:W-:-:S02]  /*0420*/  IMAD.WIDE R24, R13, 0x4, R18 ;  /* 0x000000040d187825 */ /* 0x000fc400078e0212 */
[----:B------:R-:W2:Y:S04]  /*0430*/  LDG.E R18, desc[UR6][R4.64+0x8] ;  /* 0x0000080604127981 */ /* 0x000ea8000c1e1900 */
[----:B------:R-:W2:Y:S01]  /*0440*/  LDG.E R24, desc[UR6][R24.64] ;  /* 0x0000000618187981 */ /* 0x000ea2000c1e1900 */
[----:B---3--:R-:W-:Y:S01]  /*0450*/  FFMA R16, R23, R16, R29 ;  /* 0x0000001017107223 */ /* 0x008fe2000000001d */
[----:B------:R-:W-:-:S03]  /*0460*/  IADD3 R22, PT, PT, R22, 0x8, RZ ;  /* 0x0000000816167810 */ /* 0x000fc60007ffe0ff */
[----:B----4-:R-:W-:Y:S01]  /*0470*/  FFMA R27, R27, R6, R16 ;  /* 0x000000061b1b7223 */ /* 0x010fe20000000010 */
[----:B------:R-:W-:-:S03]  /*0480*/  ISETP.NE.AND P1, PT, R22, RZ, PT ;  /* 0x000000ff1600720c */ /* 0x000fc60003f25270 */
[----:B-----5:R-:W-:Y:S01]  /*0490*/  FFMA R8, R28, R8, R27 ;  /* 0x000000081c087223 */ /* 0x020fe2000000001b */
[----:B------:R-:W-:-:S03]  /*04a0*/  IADD3 R6, P2, PT, R4, 0x20, RZ ;  /* 0x0000002004067810 */ /* 0x000fc60007f5e0ff */
[----:B------:R-:W-:-:S04]  /*04b0*/  FFMA R8, R7, R10, R8 ;  /* 0x0000000a07087223 */ /* 0x000fc80000000008 */
[----:B------:R-:W-:Y:S01]  /*04c0*/  FFMA R9, R9, R14, R8 ;  /* 0x0000000e09097223 */ /* 0x000fe20000000008 */
[----:B------:R-:W-:Y:S02]  /*04d0*/  IADD3.X R7, PT, PT, RZ, R5, RZ, P2, !PT ;  /* 0x00000005ff077210 */ /* 0x000fe400017fe4ff */
[----:B------:R-:W-:Y:S01]  /*04e0*/  LEA R12, R13, R12, 0x3 ;  /* 0x0000000c0d0c7211 */ /* 0x000fe200078e18ff */
[----:B--2---:R-:W-:-:S04]  /*04f0*/  FFMA R18, R18, R17, R9 ;  /* 0x0000001112127223 */ /* 0x004fc80000000009 */
[----:B------:R-:W-:Y:S01]  /*0500*/  FFMA R29, R11, R24, R18 ;  /* 0x000000180b1d7223 */ /* 0x000fe20000000012 */
[----:B------:R-:W-:Y:S06]  /*0510*/  @P1 BRA `(.L_x_4) ;  /* 0xfffffffc005c1947 */ /* 0x000fec000383ffff */
.L_x_3:
[----:B------:R-:W-:Y:S05]  /*0520*/  @!P0 BRA `(.L_x_0) ;  /* 0x00000018006c8947 */ /* 0x000fea0003800000 */
[----:B------:R-:W-:Y:S02]  /*0530*/  ISETP.GE.U32.AND P1, PT, R26, 0x4, PT ;  /* 0x000000041a00780c */ /* 0x000fe40003f26070 */
[----:B------:R-:W-:-:S04]  /*0540*/  LOP3.LUT R12, R2, 0x3, RZ, 0xc0, !PT ;  /* 0x00000003020c7812 */ /* 0x000fc800078ec0ff */
[----:B------:R-:W-:-:S07]  /*0550*/  ISETP.NE.AND P0, PT, R12, RZ, PT ;  /* 0x000000ff0c00720c */ /* 0x000fce0003f05270 */
[----:B------:R-:W-:Y:S06]  /*0560*/  @!P1 BRA `(.L_x_5) ;  /* 0x00000000006c9947 */ /* 0x000fec0003800000 */
[----:B------:R-:W0:Y:S01]  /*0570*/  LDC.64 R6, c[0x0][0x388] ;  /* 0x0000e200ff067b82 */ /* 0x000e220000000a00 */
[----:B------:R-:W1:Y:S01]  /*0580*/  LDCU.64 UR4, c[0x0][0x380] ;  /* 0x00007000ff0477ac */ /* 0x000e620008000a00 */
[----:B------:R-:W-:Y:S01]  /*0590*/  IMAD R9, R21, R13, R0 ;  /* 0x0000000d15097224 */ /* 0x000fe200078e0200 */
[CC--:B------:R-:W-:Y:S02]  /*05a0*/  IADD3 R5, PT, PT, R20.reuse, R21.reuse, RZ ;  /* 0x0000001514057210 */ /* 0x0c0fe40007ffe0ff */
[----:B------:R-:W-:-:S03]  /*05b0*/  IADD3 R10, P1, PT, R20, R21, RZ ;  /* 0x00000015140a7210 */ /* 0x000fc60007f3e0ff */
[----:B------:R-:W2:Y:S01]  /*05c0*/  LDC.64 R16, c[0x0][0x380] ;  /* 0x0000e000ff107b82 */ /* 0x000ea20000000a00 */
[----:B0-----:R-:W-:-:S04]  /*05d0*/  IMAD.WIDE R6, R9, 0x4, R6 ;  /* 0x0000000409067825 */ /* 0x001fc800078e0206 */
[----:B------:R-:W-:Y:S02]  /*05e0*/  IMAD.WIDE R8, R13, 0x4, R6 ;  /* 0x000000040d087825 */ /* 0x000fe400078e0206 */
[----:B------:R-:W3:Y:S02]  /*05f0*/  LDG.E R6, desc[UR6][R6.64] ;  /* 0x0000000606067981 */ /* 0x000ee4000c1e1900 */
[----:B--2---:R-:W-:Y:S01]  /*0600*/  IMAD.WIDE.U32 R16, R5, 0x4, R16 ;  /* 0x0000000405107825 */ /* 0x004fe200078e0010 */
[----:B------:R-:W-:Y:S02]  /*0610*/  IADD3.X R5, PT, PT, RZ, RZ, RZ, P1, !PT ;  /* 0x000000ffff057210 */ /* 0x000fe40000ffe4ff */
[----:B-1----:R-:W-:-:S03]  /*0620*/  LEA R4, P1, R10, UR4, 0x2 ;  /* 0x000000040a047c11 */ /* 0x002fc6000f8210ff */
[----:B------:R-:W3:Y:S01]  /*0630*/  LDG.E R16, desc[UR6][R16.64] ;  /* 0x0000000610107981 */ /* 0x000ee2000c1e1900 */
[----:B------:R-:W-:Y:S01]  /*0640*/  LEA.HI.X R5, R10, UR5, R5, 0x2, P1 ;  /* 0x000000050a057c11 */ /* 0x000fe200088f1405 */
[C---:B------:R-:W-:Y:S02]  /*0650*/  IMAD.WIDE R10, R13.reuse, 0x4, R8 ;  /* 0x000000040d0a7825 */ /* 0x040fe400078e0208 */
[----:B------:R-:W2:Y:S04]  /*0660*/  LDG.E R8, desc[UR6][R8.64] ;  /* 0x0000000608087981 */ /* 0x000ea8000c1e1900 */
[----:B------:R-:W2:Y:S01]  /*0670*/  LDG.E R18, desc[UR6][R4.64+0x4] ;  /* 0x0000040604127981 */ /* 0x000ea2000c1e1900 */
[----:B------:R-:W-:-:S03]  /*0680*/  IMAD.WIDE R14, R13, 0x4, R10 ;  /* 0x000000040d0e7825 */ /* 0x000fc600078e020a */
[----:B------:R-:W4:Y:S04]  /*0690*/  LDG.E R22, desc[UR6][R10.64] ;  /* 0x000000060a167981 */ /* 0x000f28000c1e1900 */
[----:B------:R-:W4:Y:S04]  /*06a0*/  LDG.E R19, desc[UR6][R4.64+0x8] ;  /* 0x0000080604137981 */ /* 0x000f28000c1e1900 */
[----:B------:R-:W5:Y:S04]  /*06b0*/  LDG.E R23, desc[UR6][R4.64+0xc] ;  /* 0x00000c0604177981 */ /* 0x000f68000c1e1900 */
[----:B------:R-:W5:Y:S01]  /*06c0*/  LDG.E R14, desc[UR6][R14.64] ;  /* 0x000000060e0e7981 */ /* 0x000f62000c1e1900 */
[----:B------:R-:W-:Y:S01]  /*06d0*/  IADD3 R21, PT, PT, R21, 0x4, RZ ;  /* 0x0000000415157810 */ /* 0x000fe20007ffe0ff */
[----:B---3--:R-:W-:-:S04]  /*06e0*/  FFMA R29, R16, R6, R29 ;  /* 0x00000006101d7223 */ /* 0x008fc8000000001d */
[----:B--2---:R-:W-:-:S04]  /*06f0*/  FFMA R18, R18, R8, R29 ;  /* 0x0000000812127223 */ /* 0x004fc8000000001d */
[----:B----4-:R-:W-:-:S04]  /*0700*/  FFMA R18, R19, R22, R18 ;  /* 0x0000001613127223 */ /* 0x010fc80000000012 */
[----:B-----5:R-:W-:-:S07]  /*0710*/  FFMA R29, R23, R14, R18 ;  /* 0x0000000e171d7223 */ /* 0x020fce0000000012 */
.L_x_5:
[----:B------:R-:W-:Y:S05]  /*0720*/  @!P0 BRA `(.L_x_0) ;  /* 0x0000001400ec8947 */ /* 0x000fea0003800000 */
[----:B------:R-:W-:Y:S02]  /*0730*/  ISETP.NE.AND P1, PT, R12, 0x1, PT ;  /* 0x000000010c00780c */ /* 0x000fe40003f25270 */
[----:B------:R-:W-:-:S04]  /*0740*/  LOP3.LUT R2, R2, 0x1, RZ, 0xc0, !PT ;  /* 0x0000000102027812 */ /* 0x000fc800078ec0ff */
[----:B------:R-:W-:-:S07]  /*0750*/  ISETP.NE.U32.AND P0, PT, R2, 0x1, PT ;  /* 0x000000010200780c */ /* 0x000fce0003f05070 */
[----:B------:R-:W-:Y:S06]  /*0760*/  @!P1 BRA `(.L_x_6) ;  /* 0x00000000004c9947 */ /* 0x000fec0003800000 */
[----:B------:R-:W0:Y:S01]  /*0770*/  LDC.64 R6, c[0x0][0x388] ;  /* 0x0000e200ff067b82 */ /* 0x000e220000000a00 */
[----:B------:R-:W1:Y:S01]  /*0780*/  LDCU.64 UR4, c[0x0][0x380] ;  /* 0x00007000ff0477ac */ /* 0x000e620008000a00 */
[C---:B------:R-:W-:Y:S01]  /*0790*/  IADD3 R9, PT, PT, R20.reuse, R21, RZ ;  /* 0x0000001514097210 */ /* 0x040fe20007ffe0ff */
[----:B------:R-:W-:Y:S01]  /*07a0*/  IMAD R11, R21, R13, R0 ;  /* 0x0000000d150b7224 */ /* 0x000fe200078e0200 */
[----:B------:R-:W-:-:S04]  /*07b0*/  IADD3 R2, P1, PT, R20, R21, RZ ;  /* 0x0000001514027210 */ /* 0x000fc80007f3e0ff */
[----:B------:R-:W2:Y:S01]  /*07c0*/  LDC.64 R4, c[0x0][0x380] ;  /* 0x0000e000ff047b82 */ /* 0x000ea20000000a00 */
[----:B0-----:R-:W-:-:S04]  /*07d0*/  IMAD.WIDE R6, R11, 0x4, R6 ;  /* 0x000000040b067825 */ /* 0x001fc800078e0206 */
[----:B--2---:R-:W-:Y:S01]  /*07e0*/  IMAD.WIDE.U32 R4, R9, 0x4, R4 ;  /* 0x0000000409047825 */ /* 0x004fe200078e0004 */
[----:B------:R-:W-:Y:S02]  /*07f0*/  IADD3.X R9, PT, PT, RZ, RZ, RZ, P1, !PT ;  /* 0x000000ffff097210 */ /* 0x000fe40000ffe4ff */
[C---:B-1----:R-:W-:Y:S01]  /*0800*/  LEA R8, P1, R2.reuse, UR4, 0x2 ;  /* 0x0000000402087c11 */ /* 0x042fe2000f8210ff */
[----:B------:R-:W-:Y:S02]  /*0810*/  IMAD.WIDE R10, R13, 0x4, R6 ;  /* 0x000000040d0a7825 */ /* 0x000fe400078e0206 */
[----:B------:R-:W2:Y:S01]  /*0820*/  LDG.E R4, desc[UR6][R4.64] ;  /* 0x0000000604047981 */ /* 0x000ea2000c1e1900 */
[----:B------:R-:W-:-:S03]  /*0830*/  LEA.HI.X R9, R2, UR5, R9, 0x2, P1 ;  /* 0x0000000502097c11 */ /* 0x000fc600088f1409 */
[----:B------:R-:W2:Y:S04]  /*0840*/  LDG.E R6, desc[UR6][R6.64] ;  /* 0x0000000606067981 */ /* 0x000ea8000c1e1900 */
[----:B------:R-:W3:Y:S04]  /*0850*/  LDG.E R8, desc[UR6][R8.64+0x4] ;  /* 0x0000040608087981 */ /* 0x000ee8000c1e1900 */
[----:B------:R-:W3:Y:S01]  /*0860*/  LDG.E R10, desc[UR6][R10.64] ;  /* 0x000000060a0a7981 */ /* 0x000ee2000c1e1900 */
[----:B------:R-:W-:Y:S01]  /*0870*/  IADD3 R21, PT, PT, R21, 0x2, RZ ;  /* 0x0000000215157810 */ /* 0x000fe20007ffe0ff */
[----:B--2---:R-:W-:-:S04]  /*0880*/  FFMA R29, R4, R6, R29 ;  /* 0x00000006041d7223 */ /* 0x004fc8000000001d */
[----:B---3--:R-:W-:-:S07]  /*0890*/  FFMA R29, R8, R10, R29 ;  /* 0x0000000a081d7223 */ /* 0x008fce000000001d */
.L_x_6:
[----:B------:R-:W-:Y:S05]  /*08a0*/  @P0 BRA `(.L_x_0) ;  /* 0x00000014008c0947 */ /* 0x000fea0003800000 */
[----:B------:R-:W0:Y:S01]  /*08b0*/  LDC.64 R4, c[0x0][0x380] ;  /* 0x0000e000ff047b82 */ /* 0x000e220000000a00 */
[----:B------:R-:W-:Y:S01]  /*08c0*/  IADD3 R9, PT, PT, R20, R21, RZ ;  /* 0x0000001514097210 */ /* 0x000fe20007ffe0ff */
[----:B------:R-:W-:-:S06]  /*08d0*/  IMAD R21, R21, R13, R0 ;  /* 0x0000000d15157224 */ /* 0x000fcc00078e0200 */
[----:B------:R-:W1:Y:S01]  /*08e0*/  LDC.64 R6, c[0x0][0x388] ;  /* 0x0000e200ff067b82 */ /* 0x000e620000000a00 */
[----:B0-----:R-:W-:-:S06]  /*08f0*/  IMAD.WIDE.U32 R4, R9, 0x4, R4 ;  /* 0x0000000409047825 */ /* 0x001fcc00078e0004 */
[----:B------:R-:W2:Y:S01]  /*0900*/  LDG.E R4, desc[UR6][R4.64] ;  /* 0x0000000604047981 */ /* 0x000ea2000c1e1900 */
[----:B-1----:R-:W-:-:S06]  /*0910*/  IMAD.WIDE R6, R21, 0x4, R6 ;  /* 0x0000000415067825 */ /* 0x002fcc00078e0206 */
[----:B------:R-:W2:Y:S02]  /*0920*/  LDG.E R6, desc[UR6][R6.64] ;  /* 0x0000000606067981 */ /* 0x000ea4000c1e1900 */
[----:B--2---:R-:W-:Y:S01]  /*0930*/  FFMA R29, R4, R6, R29 ;  /* 0x00000006041d7223 */ /* 0x004fe2000000001d */
[----:B------:R-:W-:Y:S06]  /*0940*/  BRA `(.L_x_0) ;  /* 0x0000001400647947 */ /* 0x000fec0003800000 */
.L_x_2:
[C---:B------:R-:W-:Y:S01]  /*0950*/  ISETP.GE.U32.AND P1, PT, R2.reuse, 0x8, PT ;  /* 0x000000080200780c */ /* 0x040fe20003f26070 */
[----:B------:R-:W-:Y:S01]  /*0960*/  HFMA2 R29, -RZ, RZ, 0, 0 ;  /* 0x00000000ff1d7431 */ /* 0x000fe200000001ff */
[----:B------:R-:W-:Y:S02]  /*0970*/  LOP3.LUT R25, R2, 0x7, RZ, 0xc0, !PT ;  /* 0x0000000702197812 */ /* 0x000fe400078ec0ff */
[----:B------:R-:W-:Y:S02]  /*0980*/  MOV R9, RZ ;  /* 0x000000ff00097202 */ /* 0x000fe40000000f00 */
[----:B------:R-:W-:-:S07]  /*0990*/  ISETP.NE.AND P0, PT, R25, RZ, PT ;  /* 0x000000ff1900720c */ /* 0x000fce0003f05270 */
[----:B------:R-:W-:Y:S06]  /*09a0*/  @!P1 BRA `(.L_x_7) ;  /* 0x0000000000b49947 */ /* 0x000fec0003800000 */
[----:B------:R-:W0:Y:S01]  /*09b0*/  LDC.64 R4, c[0x0][0x380] ;  /* 0x0000e000ff047b82 */ /* 0x000e220000000a00 */
[----:B------:R-:W1:Y:S01]  /*09c0*/  LDCU.64 UR4, c[0x0][0x388] ;  /* 0x00007100ff0477ac */ /* 0x000e620008000a00 */
[----:B------:R-:W-:Y:S02]  /*09d0*/  LOP3.LUT R9, R2, 0x7ffffff8, RZ, 0xc0, !PT ;  /* 0x7ffffff802097812 */ /* 0x000fe400078ec0ff */
[----:B------:R-:W-:Y:S02]  /*09e0*/  MOV R29, RZ ;  /* 0x000000ff001d7202 */ /* 0x000fe40000000f00 */
[----:B------:R-:W-:Y:S02]  /*09f0*/  MOV R8, R10 ;  /* 0x0000000a00087202 */ /* 0x000fe40000000f00 */
[----:B------:R-:W-:Y:S01]  /*0a00*/  IADD3 R11, PT, PT, -R9, RZ, RZ ;  /* 0x000000ff090b7210 */ /* 0x000fe20007ffe1ff */
[----:B-1----:R-:W-:-:S04]  /*0a10*/  UIADD3 UR4, UP0, UPT, UR4, 0x10, URZ ;  /* 0x0000001004047890 */ /* 0x002fc8000ff1e0ff */
[----:B------:R-:W-:Y:S01]  /*0a20*/  UIADD3.X UR5, UPT, UPT, URZ, UR5, URZ, UP0, !UPT ;  /* 0x00000005ff057290 */ /* 0x000fe200087fe4ff */
[----:B0-----:R-:W-:-:S03]  /*0a30*/  IMAD.WIDE.U32 R4, R20, 0x4, R4 ;  /* 0x0000000414047825 */ /* 0x001fc600078e0004 */
[----:B------:R-:W-:-:S04]  /*0a40*/  IADD3 R12, P1, PT, R4, 0x10, RZ ;  /* 0x00000010040c7810 */ /* 0x000fc80007f3e0ff */
[----:B------:R-:W-:-:S09]  /*0a50*/  IADD3.X R7, PT, PT, RZ, R5, RZ, P1, !PT ;  /* 0x00000005ff077210 */ /* 0x000fd20000ffe4ff */
.L_x_8:
[----:B------:R-:W-:Y:S02]  /*0a60*/  MOV R4, UR4 ;  /* 0x0000000400047c02 */ /* 0x000fe40008000f00 */
[----:B------:R-:W-:Y:S02]  /*0a70*/  MOV R5, UR5 ;  /* 0x0000000500057c02 */ /* 0x000fe40008000f00 */
[----:B------:R-:W-:Y:S01]  /*0a80*/  MOV R6, R12 ;  /* 0x0000000c00067202 */ /* 0x000fe20000000f00 */
[----:B------:R-:W-:-:S04]  /*0a90*/  IMAD.WIDE R4, R8, 0x4, R4 ;  /* 0x0000000408047825 */ /* 0x000fc800078e0204 */
[----:B------:R-:W2:Y:S04]  /*0aa0*/  LDG.E R18, desc[UR6][R6.64+-0x10] ;  /* 0xfffff00606127981 */ /* 0x000ea8000c1e1900 */
[----:B------:R-:W2:Y:S04]  /*0ab0*/  LDG.E R21, desc[UR6][R4.64+-0x10] ;  /* 0xfffff00604157981 */ /* 0x000ea8000c1e1900 */
[----:B------:R-:W3:Y:S04]  /*0ac0*/  LDG.E R22, desc[UR6][R6.64+-0xc] ;  /* 0xfffff40606167981 */ /* 0x000ee8000c1e1900 */
[----:B------:R-:W3:Y:S04]  /*0ad0*/  LDG.E R23, desc[UR6][R4.64+-0xc] ;  /* 0xfffff40604177981 */ /* 0x000ee8000c1e1900 */
[----:B------:R-:W4:Y:S04]  /*0ae0*/  LDG.E R15, desc[UR6][R6.64+-0x8] ;  /* 0xfffff806060f7981 */ /* 0x000f28000c1e1900 */
[----:B------:R-:W4:Y:S04]  /*0af0*/  LDG.E R14, desc[UR6][R4.64+-0x8] ;  /* 0xfffff806040e7981 */ /* 0x000f28000c1e1900 */
[----:B------:R-:W5:Y:S04]  /*0b00*/  LDG.E R19, desc[UR6][R6.64+-0x4] ;  /* 0xfffffc0606137981 */ /* 0x000f68000c1e1900 */
[----:B------:R-:W5:Y:S04]  /*0b10*/  LDG.E R12, desc[UR6][R4.64+-0x4] ;  /* 0xfffffc06040c7981 */ /* 0x000f68000c1e1900 */
[----:B------:R-:W5:Y:S04]  /*0b20*/  LDG.E R16, desc[UR6][R6.64] ;  /* 0x0000000606107981 */ /* 0x000f68000c1e1900 */
[----:B------:R-:W5:Y:S04]  /*0b30*/  LDG.E R17, desc[UR6][R4.64] ;  /* 0x0000000604117981 */ /* 0x000f68000c1e1900 */
[----:B------:R-:W5:Y:S01]  /*0b40*/  LDG.E R24, desc[UR6][R4.64+0xc] ;  /* 0x00000c0604187981 */ /* 0x000f62000c1e1900 */
[----:B--2---:R-:W-:-:S03]  /*0b50*/  FFMA R29, R18, R21, R29 ;  /* 0x00000015121d7223 */ /* 0x004fc6000000001d */
[----:B------:R-:W2:Y:S04]  /*0b60*/  LDG.E R18, desc[UR6][R6.64+0x4] ;  /* 0x0000040606127981 */ /* 0x000ea8000c1e1900 */
[----:B------:R-:W2:Y:S01]  /*0b70*/  LDG.E R21, desc[UR6][R4.64+0x4] ;  /* 0x0000040604157981 */ /* 0x000ea2000c1e1900 */
[----:B---3--:R-:W-:-:S03]  /*0b80*/  FFMA R26, R22, R23, R29 ;  /* 0x00000017161a7223 */ /* 0x008fc6000000001d */
[----:B------:R-:W3:Y:S04]  /*0b90*/  LDG.E R23, desc[UR6][R6.64+0x8] ;  /* 0x0000080606177981 */ /* 0x000ee8000c1e1900 */
[----:B------:R-:W3:Y:S04]  /*0ba0*/  LDG.E R22, desc[UR6][R4.64+0x8] ;  /* 0x0000080604167981 */ /* 0x000ee8000c1e1900 */
[----:B------:R0:W3:Y:S01]  /*0bb0*/  LDG.E R29, desc[UR6][R6.64+0xc] ;  /* 0x00000c06061d7981 */ /* 0x0000e2000c1e1900 */
[----:B----4-:R-:W-:Y:S01]  /*0bc0*/  FFMA R14, R15, R14, R26 ;  /* 0x0000000e0f0e7223 */ /* 0x010fe2000000001a */
[----:B------:R-:W-:-:S03]  /*0bd0*/  IADD3 R11, PT, PT, R11, 0x8, RZ ;  /* 0x000000080b0b7810 */ /* 0x000fc60007ffe0ff */
[----:B-----5:R-:W-:Y:S01]  /*0be0*/  FFMA R19, R19, R12, R14 ;  /* 0x0000000c13137223 */ /* 0x020fe2000000000e */
[----:B------:R-:W-:-:S03]  /*0bf0*/  ISETP.NE.AND P1, PT, R11, RZ, PT ;  /* 0x000000ff0b00720c */ /* 0x000fc60003f25270 */
[----:B------:R-:W-:Y:S01]  /*0c00*/  FFMA R17, R16, R17, R19 ;  /* 0x0000001110117223 */ /* 0x000fe20000000013 */
[----:B------:R-:W-:Y:S02]  /*0c10*/  IADD3 R12, P2, PT, R6, 0x20, RZ ;  /* 0x00000020060c7810 */ /* 0x000fe40007f5e0ff */
[----:B------:R-:W-:Y:S02]  /*0c20*/  IADD3 R8, PT, PT, R8, 0x8, RZ ;  /* 0x0000000808087810 */ /* 0x000fe40007ffe0ff */
[----:B0-----:R-:W-:Y:S01]  /*0c30*/  IADD3.X R7, PT, PT, RZ, R7, RZ, P2, !PT ;  /* 0x00000007ff077210 */ /* 0x001fe200017fe4ff */
[----:B--2---:R-:W-:-:S04]  /*0c40*/  FFMA R18, R18, R21, R17 ;  /* 0x0000001512127223 */ /* 0x004fc80000000011 */
[----:B---3--:R-:W-:-:S04]  /*0c50*/  FFMA R18, R23, R22, R18 ;  /* 0x0000001617127223 */ /* 0x008fc80000000012 */
[----:B------:R-:W-:Y:S01]  /*0c60*/  FFMA R29, R29, R24, R18 ;  /* 0x000000181d1d7223 */ /* 0x000fe20000000012 */
[----:B------:R-:W-:Y:S06]  /*0c70*/  @P1 BRA `(.L_x_8) ;  /* 0xfffffffc00781947 */ /* 0x000fec000383ffff */
.L_x_7:
[----:B------:R-:W-:Y:S05]  /*0c80*/  @!P0 BRA `(.L_x_0) ;  /* 0x0000001000948947 */ /* 0x000fea0003800000 */
[----:B------:R-:W-:Y:S02]  /*0c90*/  ISETP.GE.U32.AND P1, PT, R25, 0x4, PT ;  /* 0x000000041900780c */ /* 0x000fe40003f26070 */
[----:B------:R-:W-:-:S04]  /*0ca0*/  LOP3.LUT R16, R2, 0x3, RZ, 0xc0, !PT ;  /* 0x0000000302107812 */ /* 0x000fc800078ec0ff */
[----:B------:R-:W-:-:S07]  /*0cb0*/  ISETP.NE.AND P0, PT, R16, RZ, PT ;  /* 0x000000ff1000720c */ /* 0x000fce0003f05270 */
[----:B------:R-:W-:Y:S06]  /*0cc0*/  @!P1 BRA `(.L_x_9) ;  /* 0x0000000000609947 */ /* 0x000fec0003800000 */
[----:B------:R-:W0:Y:S01]  /*0cd0*/  LDC.64 R14, c[0x0][0x380] ;  /* 0x0000e000ff0e7b82 */ /* 0x000e220000000a00 */
[----:B------:R-:W1:Y:S01]  /*0ce0*/  LDCU.64 UR4, c[0x0][0x380] ;  /* 0x00007000ff0477ac */ /* 0x000e620008000a00 */
[CC--:B------:R-:W-:Y:S02]  /*0cf0*/  IADD3 R5, PT, PT, R20.reuse, R9.reuse, RZ ;  /* 0x0000000914057210 */ /* 0x0c0fe40007ffe0ff */
[-C--:B------:R-:W-:Y:S02]  /*0d00*/  IADD3 R8, P1, PT, R20, R9.reuse, RZ ;  /* 0x0000000914087210 */ /* 0x080fe40007f3e0ff */
[----:B------:R-:W-:Y:S02]  /*0d10*/  IADD3 R11, PT, PT, R10, R9, RZ ;  /* 0x000000090a0b7210 */ /* 0x000fe40007ffe0ff */
[----:B------:R-:W2:Y:S01]  /*0d20*/  LDC.64 R6, c[0x0][0x388] ;  /* 0x0000e200ff067b82 */ /* 0x000ea20000000a00 */
[----:B0-----:R-:W-:Y:S01]  /*0d30*/  IMAD.WIDE.U32 R14, R5, 0x4, R14 ;  /* 0x00000004050e7825 */ /* 0x001fe200078e000e */
[----:B------:R-:W-:-:S02]  /*0d40*/  IADD3.X R5, PT, PT, RZ, RZ, RZ, P1, !PT ;  /* 0x000000ffff057210 */ /* 0x000fc40000ffe4ff */
[----:B-1----:R-:W-:-:S03]  /*0d50*/  LEA R4, P1, R8, UR4, 0x2 ;  /* 0x0000000408047c11 */ /* 0x002fc6000f8210ff */
[----:B------:R-:W3:Y:S01]  /*0d60*/  LDG.E R14, desc[UR6][R14.64] ;  /* 0x000000060e0e7981 */ /* 0x000ee2000c1e1900 */
[----:B------:R-:W-:Y:S01]  /*0d70*/  LEA.HI.X R5, R8, UR5, R5, 0x2, P1 ;  /* 0x0000000508057c11 */ /* 0x000fe200088f1405 */
[----:B--2---:R-:W-:-:S04]  /*0d80*/  IMAD.WIDE R6, R11, 0x4, R6 ;  /* 0x000000040b067825 */ /* 0x004fc800078e0206 */
[----:B------:R-:W2:Y:S04]  /*0d90*/  LDG.E R11, desc[UR6][R4.64+0x4] ;  /* 0x00000406040b7981 */ /* 0x000ea8000c1e1900 */
[----:B------:R-:W3:Y:S04]  /*0da0*/  LDG.E R8, desc[UR6][R6.64] ;  /* 0x0000000606087981 */ /* 0x000ee8000c1e1900 */
[----:B------:R-:W2:Y:S04]  /*0db0*/  LDG.E R12, desc[UR6][R6.64+0x4] ;  /* 0x00000406060c7981 */ /* 0x000ea8000c1e1900 */
        /* <DEDUP_REMOVED lines=9> */
.L_x_9:
[----:B------:R-:W-:Y:S05]  /*0e50*/  @!P0 BRA `(.L_x_0) ;  /* 0x0000001000208947 */ /* 0x000fea0003800000 */
[----:B------:R-:W-:Y:S02]  /*0e60*/  ISETP.NE.AND P1, PT, R16, 0x1, PT ;  /* 0x000000011000780c */ /* 0x000fe40003f25270 */
[----:B------:R-:W-:-:S04]  /*0e70*/  LOP3.LUT R2, R2, 0x1, RZ, 0xc0, !PT ;  /* 0x0000000102027812 */ /* 0x000fc800078ec0ff */
[----:B------:R-:W-:-:S07]  /*0e80*/  ISETP.NE.U32.AND P0, PT, R2, 0x1, PT ;  /* 0x000000010200780c */ /* 0x000fce0003f05070 */
[----:B------:R-:W-:Y:S06]  /*0e90*/  @!P1 BRA `(.L_x_10) ;  /* 0x0000000000489947 */ /* 0x000fec0003800000 */
[----:B------:R-:W0:Y:S01]  /*0ea0*/  LDC.64 R14, c[0x0][0x380] ;  /* 0x0000e000ff0e7b82 */ /* 0x000e220000000a00 */
[----:B------:R-:W1:Y:S01]  /*0eb0*/  LDCU.64 UR4, c[0x0][0x380] ;  /* 0x00007000ff0477ac */ /* 0x000e620008000a00 */
[CC--:B------:R-:W-:Y:S02]  /*0ec0*/  IADD3 R2, P1, PT, R20.reuse, R9.reuse, RZ ;  /* 0x0000000914027210 */ /* 0x0c0fe40007f3e0ff */
[-C--:B------:R-:W-:Y:S02]  /*0ed0*/  IADD3 R5, PT, PT, R20, R9.reuse, RZ ;  /* 0x0000000914057210 */ /* 0x080fe40007ffe0ff */
[----:B------:R-:W-:Y:S02]  /*0ee0*/  IADD3 R11, PT, PT, R10, R9, RZ ;  /* 0x000000090a0b7210 */ /* 0x000fe40007ffe0ff */
[----:B------:R-:W2:Y:S01]  /*0ef0*/  LDC.64 R6, c[0x0][0x388] ;  /* 0x0000e200ff067b82 */ /* 0x000ea20000000a00 */
[----:B------:R-:W-:Y:S02]  /*0f00*/  IADD3.X R17, PT, PT, RZ, RZ, RZ, P1, !PT ;  /* 0x000000ffff117210 */ /* 0x000fe40000ffe4ff */
[----:B-1----:R-:W-:Y:S01]  /*0f10*/  LEA R4, P1, R2, UR4, 0x2 ;  /* 0x0000000402047c11 */ /* 0x002fe2000f8210ff */
[----:B0-----:R-:W-:-:S03]  /*0f20*/  IMAD.WIDE.U32 R14, R5, 0x4, R14 ;  /* 0x00000004050e7825 */ /* 0x001fc600078e000e */
[----:B------:R-:W-:-:S03]  /*0f30*/  LEA.HI.X R5, R2, UR5, R17, 0x2, P1 ;  /* 0x0000000502057c11 */ /* 0x000fc600088f1411 */
[----:B------:R-:W3:Y:S01]  /*0f40*/  LDG.E R14, desc[UR6][R14.64] ;  /* 0x000000060e0e7981 */ /* 0x000ee2000c1e1900 */
[----:B--2---:R-:W-:-:S03]  /*0f50*/  IMAD.WIDE R6, R11, 0x4, R6 ;  /* 0x000000040b067825 */ /* 0x004fc600078e0206 */
[----:B------:R-:W2:Y:S04]  /*0f60*/  LDG.E R5, desc[UR6][R4.64+0x4] ;  /* 0x0000040604057981 */ /* 0x000ea8000c1e1900 */
[----:B------:R-:W3:Y:S04]  /*0f70*/  LDG.E R2, desc[UR6][R6.64] ;  /* 0x0000000606027981 */ /* 0x000ee8000c1e1900 */
[----:B------:R-:W2:Y:S01]  /*0f80*/  LDG.E R8, desc[UR6][R6.64+0x4] ;  /* 0x0000040606087981 */ /* 0x000ea2000c1e1900 */
[----:B------:R-:W-:Y:S01]  /*0f90*/  IADD3 R9, PT, PT, R9, 0x2, RZ ;  /* 0x0000000209097810 */ /* 0x000fe20007ffe0ff */
[----:B---3--:R-:W-:-:S04]  /*0fa0*/  FFMA R2, R14, R2, R29 ;  /* 0x000000020e027223 */ /* 0x008fc8000000001d */
[----:B--2---:R-:W-:-:S07]  /*0fb0*/  FFMA R29, R5, R8, R2 ;  /* 0x00000008051d7223 */ /* 0x004fce0000000002 */
.L_x_10:
[----:B------:R-:W-:Y:S05]  /*0fc0*/  @P0 BRA `(.L_x_0) ;  /* 0x0000000c00c40947 */ /* 0x000fea0003800000 */
[----:B------:R-:W0:Y:S01]  /*0fd0*/  LDC.64 R4, c[0x0][0x380] ;  /* 0x0000e000ff047b82 */ /* 0x000e220000000a00 */
[-C--:B------:R-:W-:Y:S02]  /*0fe0*/  IADD3 R11, PT, PT, R20, R9.reuse, RZ ;  /* 0x00000009140b7210 */ /* 0x080fe40007ffe0ff */
[----:B------:R-:W-:-:S05]  /*0ff0*/  IADD3 R9, PT, PT, R10, R9, RZ ;  /* 0x000000090a097210 */ /* 0x000fca0007ffe0ff */
[----:B------:R-:W1:Y:S01]  /*1000*/  LDC.64 R6, c[0x0][0x388] ;  /* 0x0000e200ff067b82 */ /* 0x000e620000000a00 */
[----:B0-----:R-:W-:-:S06]  /*1010*/  IMAD.WIDE.U32 R4, R11, 0x4, R4 ;  /* 0x000000040b047825 */ /* 0x001fcc00078e0004 */
[----:B------:R-:W2:Y:S01]  /*1020*/  LDG.E R4, desc[UR6][R4.64] ;  /* 0x0000000604047981 */ /* 0x000ea2000c1e1900 */
[----:B-1----:R-:W-:-:S06]  /*1030*/  IMAD.WIDE R6, R9, 0x4, R6 ;  /* 0x0000000409067825 */ /* 0x002fcc00078e0206 */
[----:B------:R-:W2:Y:S02]  /*1040*/  LDG.E R6, desc[UR6][R6.64] ;  /* 0x0000000606067981 */ /* 0x000ea4000c1e1900 */
[----:B--2---:R-:W-:Y:S01]  /*1050*/  FFMA R29, R4, R6, R29 ;  /* 0x00000006041d7223 */ /* 0x004fe2000000001d */
[----:B------:R-:W-:Y:S06]  /*1060*/  BRA `(.L_x_0) ;  /* 0x0000000c009c7947 */ /* 0x000fec0003800000 */
.L_x_1:
[----:B------:R-:W0:Y:S02]  /*1070*/  LDCU.S8 UR4, c[0x0][0x3a5] ;  /* 0x000074a0ff0477ac */ /* 0x000e240008000200 */
        /* <DEDUP_REMOVED lines=8> */
[----:B------:R-:W-:Y:S02]  /*1100*/  LOP3.LUT R6, R2, 0x7ffffff8, RZ, 0xc0, !PT ;  /* 0x7ffffff802067812 */ /* 0x000fe400078ec0ff */
[----:B------:R-:W-:Y:S02]  /*1110*/  MOV R29, RZ ;  /* 0x000000ff001d7202 */ /* 0x000fe40000000f00 */
[----:B------:R-:W-:Y:S02]  /*1120*/  MOV R7, R3 ;  /* 0x0000000300077202 */ /* 0x000fe40000000f00 */
[----:B------:R-:W-:Y:S02]  /*1130*/  MOV R4, R0 ;  /* 0x0000000000047202 */ /* 0x000fe40000000f00 */
[----:B------:R-:W-:-:S07]  /*1140*/  IADD3 R8, PT, PT, -R6, RZ, RZ ;  /* 0x000000ff06087210 */ /* 0x000fce0007ffe1ff */
.L_x_13:
[----:B------:R-:W0:Y:S08]  /*1150*/  LDC.64 R14, c[0x0][0x380] ;  /* 0x0000e000ff0e7b82 */ /* 0x000e300000000a00 */
[----:B------:R-:W1:Y:S01]  /*1160*/  LDC.64 R26, c[0x0][0x388] ;  /* 0x0000e200ff1a7b82 */ /* 0x000e620000000a00 */
[----:B0-----:R-:W-:-:S05]  /*1170*/  IMAD.WIDE R14, R7, 0x4, R14 ;  /* 0x00000004070e7825 */ /* 0x001fca00078e020e */
[----:B------:R0:W2:Y:S01]  /*1180*/  LDG.E R22, desc[UR6][R14.64] ;  /* 0x000000060e167981 */ /* 0x0000a2000c1e1900 */
[----:B-1----:R-:W-:-:S05]  /*1190*/  IMAD.WIDE R26, R4, 0x4, R26 ;  /* 0x00000004041a7825 */ /* 0x002fca00078e021a */
[----:B------:R-:W2:Y:S01]  /*11a0*/  LDG.E R9, desc[UR6][R26.64] ;  /* 0x000000061a097981 */ /* 0x000ea2000c1e1900 */
[----:B0-----:R-:W-:-:S04]  /*11b0*/  IMAD.WIDE R14, R12, 0x4, R14 ;  /* 0x000000040c0e7825 */ /* 0x001fc800078e020e */
[C---:B------:R-:W-:Y:S01]  /*11c0*/  IMAD.WIDE R20, R13.reuse, 0x4, R26 ;  /* 0x000000040d147825 */ /* 0x040fe200078e021a */
[----:B------:R-:W3:Y:S03]  /*11d0*/  LDG.E R28, desc[UR6][R14.64] ;  /* 0x000000060e1c7981 */ /* 0x000ee6000c1e1900 */
[----:B------:R-:W-:Y:S01]  /*11e0*/  IMAD.WIDE R24, R12, 0x4, R14 ;  /* 0x000000040c187825 */ /* 0x000fe200078e020e */
[----:B------:R-:W3:Y:S03]  /*11f0*/  LDG.E R27, desc[UR6][R20.64] ;  /* 0x00000006141b7981 */ /* 0x000ee6000c1e1900 */
[----:B------:R-:W-:-:S04]  /*1200*/  IMAD.WIDE R10, R13, 0x4, R20 ;  /* 0x000000040d0a7825 */ /* 0x000fc800078e0214 */
[C---:B------:R-:W-:Y:S01]  /*1210*/  IMAD.WIDE R16, R12.reuse, 0x4, R24 ;  /* 0x000000040c107825 */ /* 0x040fe200078e0218 */
[----:B------:R-:W4:Y:S04]  /*1220*/  LDG.E R26, desc[UR6][R10.64] ;  /* 0x000000060a1a7981 */ /* 0x000f28000c1e1900 */
[----:B------:R0:W5:Y:S01]  /*1230*/  LDG.E R23, desc[UR6][R16.64] ;  /* 0x0000000610177981 */ /* 0x000162000c1e1900 */
[----:B------:R-:W-:-:S03]  /*1240*/  IMAD.WIDE R18, R12, 0x4, R16 ;  /* 0x000000040c127825 */ /* 0x000fc600078e0210 */
[----:B------:R-:W4:Y:S01]  /*1250*/  LDG.E R25, desc[UR6][R24.64] ;  /* 0x0000000618197981 */ /* 0x000f22000c1e1900 */
[----:B0-----:R-:W-:-:S03]  /*1260*/  IMAD.WIDE R16, R13, 0x4, R10 ;  /* 0x000000040d107825 */ /* 0x001fc600078e020a */
[----:B------:R0:W5:Y:S01]  /*1270*/  LDG.E R21, desc[UR6][R18.64] ;  /* 0x0000000612157981 */ /* 0x000162000c1e1900 */
[----:B------:R-:W-:-:S03]  /*1280*/  IMAD.WIDE R14, R12, 0x4, R18 ;  /* 0x000000040c0e7825 */ /* 0x000fc600078e0212 */
[----:B------:R1:W5:Y:S04]  /*1290*/  LDG.E R24, desc[UR6][R16.64] ;  /* 0x0000000610187981 */ /* 0x000368000c1e1900 */
[----:B------:R1:W5:Y:S01]  /*12a0*/  LDG.E R11, desc[UR6][R14.64] ;  /* 0x000000060e0b7981 */ /* 0x000362000c1e1900 */
[----:B0-----:R-:W-:-:S04]  /*12b0*/  IMAD.WIDE R18, R13, 0x4, R16 ;  /* 0x000000040d127825 */ /* 0x001fc800078e0210 */
[----:B-1----:R-:W-:-:S04]  /*12c0*/  IMAD.WIDE R16, R13, 0x4, R18 ;  /* 0x000000040d107825 */ /* 0x002fc800078e0212 */
[C---:B------:R-:W-:Y:S01]  /*12d0*/  IMAD.WIDE R14, R12.reuse, 0x4, R14 ;  /* 0x000000040c0e7825 */ /* 0x040fe200078e020e */
[----:B------:R-:W5:Y:S04]  /*12e0*/  LDG.E R20, desc[UR6][R16.64] ;  /* 0x0000000610147981 */ /* 0x000f68000c1e1900 */
[----:B------:R0:W5:Y:S02]  /*12f0*/  LDG.E R10, desc[UR6][R14.64] ;  /* 0x000000060e0a7981 */ /* 0x000164000c1e1900 */
[----:B0-----:R-:W-:-:S04]  /*1300*/  IMAD.WIDE R14, R12, 0x4, R14 ;  /* 0x000000040c0e7825 */ /* 0x001fc800078e020e */
[----:B--2---:R-:W-:Y:S02]  /*1310*/  FFMA R9, R22, R9, R29 ;  /* 0x0000000916097223 */ /* 0x004fe4000000001d */
[----:B------:R0:W2:Y:S04]  /*1320*/  LDG.E R22, desc[UR6][R18.64] ;  /* 0x0000000612167981 */ /* 0x0000a8000c1e1900 */
[----:B------:R-:W2:Y:S01]  /*1330*/  LDG.E R29, desc[UR6][R14.64] ;  /* 0x000000060e1d7981 */ /* 0x000ea2000c1e1900 */
[----:B0-----:R-:W-:-:S05]  /*1340*/  IMAD.WIDE R18, R13, 0x4, R16 ;  /* 0x000000040d127825 */ /* 0x001fca00078e0210 */
[----:B------:R0:W2:Y:S02]  /*1350*/  LDG.E R17, desc[UR6][R18.64] ;  /* 0x0000000612117981 */ /* 0x0000a4000c1e1900 */
[----:B0-----:R-:W-:-:S06]  /*1360*/  IMAD.WIDE R18, R13, 0x4, R18 ;  /* 0x000000040d127825 */ /* 0x001fcc00078e0212 */
[----:B------:R-:W2:Y:S01]  /*1370*/  LDG.E R18, desc[UR6][R18.64] ;  /* 0x0000000612127981 */ /* 0x000ea2000c1e1900 */
[----:B---3--:R-:W-:Y:S01]  /*1380*/  FFMA R28, R28, R27, R9 ;  /* 0x0000001b1c1c7223 */ /* 0x008fe20000000009 */
[----:B------:R-:W-:-:S03]  /*1390*/  IADD3 R8, PT, PT, R8, 0x8, RZ ;  /* 0x0000000808087810 */ /* 0x000fc60007ffe0ff */
[----:B----4-:R-:W-:Y:S01]  /*13a0*/  FFMA R26, R25, R26, R28 ;  /* 0x0000001a191a7223 */ /* 0x010fe2000000001c */
[----:B------:R-:W-:-:S03]  /*13b0*/  ISETP.NE.AND P0, PT, R8, RZ, PT ;  /* 0x000000ff0800720c */ /* 0x000fc60003f05270 */
[----:B-----5:R-:W-:Y:S01]  /*13c0*/  FFMA R24, R23, R24, R26 ;  /* 0x0000001817187223 */ /* 0x020fe2000000001a */
[----:B------:R-:W-:Y:S02]  /*13d0*/  LEA R7, R12, R7, 0x3 ;  /* 0x000000070c077211 */ /* 0x000fe400078e18ff */
[----:B------:R-:W-:Y:S01]  /*13e0*/  LEA R4, R13, R4, 0x3 ;  /* 0x000000040d047211 */ /* 0x000fe200078e18ff */
[----:B--2---:R-:W-:-:S04]  /*13f0*/  FFMA R22, R21, R22, R24 ;  /* 0x0000001615167223 */ /* 0x004fc80000000018 */
[----:B------:R-:W-:-:S04]  /*1400*/  FFMA R11, R11, R20, R22 ;  /* 0x000000140b0b7223 */ /* 0x000fc80000000016 */
[----:B------:R-:W-:-:S04]  /*1410*/  FFMA R10, R10, R17, R11 ;  /* 0x000000110a0a7223 */ /* 0x000fc8000000000b */
[----:B------:R-:W-:Y:S01]  /*1420*/  FFMA R29, R29, R18, R10 ;  /* 0x000000121d1d7223 */ /* 0x000fe2000000000a */
[----:B------:R-:W-:Y:S06]  /*1430*/  @P0 BRA `(.L_x_13) ;  /* 0xfffffffc00440947 */ /* 0x000fec000383ffff */
.L_x_12:
[----:B------:R-:W-:Y:S05]  /*1440*/  @!P1 BRA `(.L_x_0) ;  /* 0x0000000800a49947 */ /* 0x000fea0003800000 */
[----:B------:R-:W-:Y:S02]  /*1450*/  ISETP.GE.U32.AND P0, PT, R5, 0x4, PT ;  /* 0x000000040500780c */ /* 0x000fe40003f06070 */
[----:B------:R-:W-:-:S04]  /*1460*/  LOP3.LUT R7, R2, 0x3, RZ, 0xc0, !PT ;  /* 0x0000000302077812 */ /* 0x000fc800078ec0ff */
[----:B------:R-:W-:-:S07]  /*1470*/  ISETP.NE.AND P1, PT, R7, RZ, PT ;  /* 0x000000ff0700720c */ /* 0x000fce0003f25270 */
[----:B------:R-:W-:Y:S06]  /*1480*/  @!P0 BRA `(.L_x_14) ;  /* 0x0000000000648947 */ /* 0x000fec0003800000 */
[----:B------:R-:W0:Y:S01]  /*1490*/  LDC.64 R20, c[0x0][0x380] ;  /* 0x0000e000ff147b82 */ /* 0x000e220000000a00 */
[C---:B------:R-:W-:Y:S02]  /*14a0*/  IMAD R5, R6.reuse, R12, R3 ;  /* 0x0000000c06057224 */ /* 0x040fe400078e0203 */
[----:B------:R-:W-:-:S05]  /*14b0*/  IMAD R9, R6, R13, R0 ;  /* 0x0000000d06097224 */ /* 0x000fca00078e0200 */
[----:B------:R-:W1:Y:S01]  /*14c0*/  LDC.64 R22, c[0x0][0x388] ;  /* 0x0000e200ff167b82 */ /* 0x000e620000000a00 */
[----:B0-----:R-:W-:-:S04]  /*14d0*/  IMAD.WIDE R20, R5, 0x4, R20 ;  /* 0x0000000405147825 */ /* 0x001fc800078e0214 */
[----:B------:R-:W-:Y:S02]  /*14e0*/  IMAD.WIDE R4, R12, 0x4, R20 ;  /* 0x000000040c047825 */ /* 0x000fe400078e0214 */
[----:B------:R-:W2:Y:S02]  /*14f0*/  LDG.E R20, desc[UR6][R20.64] ;  /* 0x0000000614147981 */ /* 0x000ea4000c1e1900 */
[----:B-1----:R-:W-:-:S04]  /*1500*/  IMAD.WIDE R22, R9, 0x4, R22 ;  /* 0x0000000409167825 */ /* 0x002fc800078e0216 */
[C---:B------:R-:W-:Y:S02]  /*1510*/  IMAD.WIDE R8, R13.reuse, 0x4, R22 ;  /* 0x000000040d087825 */ /* 0x040fe400078e0216 */
[----:B------:R-:W2:Y:S02]  /*1520*/  LDG.E R22, desc[UR6][R22.64] ;  /* 0x0000000616167981 */ /* 0x000ea4000c1e1900 */
[C---:B------:R-:W-:Y:S02]  /*1530*/  IMAD.WIDE R14, R12.reuse, 0x4, R4 ;  /* 0x000000040c0e7825 */ /* 0x040fe400078e0204 */
[----:B------:R-:W3:Y:S02]  /*1540*/  LDG.E R5, desc[UR6][R4.64] ;  /* 0x0000000604057981 */ /* 0x000ee4000c1e1900 */
[----:B------:R-:W-:Y:S02]  /*1550*/  IMAD.WIDE R10, R13, 0x4, R8 ;  /* 0x000000040d0a7825 */ /* 0x000fe400078e0208 */
[----:B------:R-:W3:Y:S02]  /*1560*/  LDG.E R8, desc[UR6][R8.64] ;  /* 0x0000000608087981 */ /* 0x000ee4000c1e1900 */
[----:B------:R-:W-:-:S02]  /*1570*/  IMAD.WIDE R16, R12, 0x4, R14 ;  /* 0x000000040c107825 */ /* 0x000fc400078e020e */
[----:B------:R-:W4:Y:S02]  /*1580*/  LDG.E R25, desc[UR6][R14.64] ;  /* 0x000000060e197981 */ /* 0x000f24000c1e1900 */
[----:B------:R-:W-:Y:S02]  /*1590*/  IMAD.WIDE R18, R13, 0x4, R10 ;  /* 0x000000040d127825 */ /* 0x000fe400078e020a */
[----:B------:R-:W4:Y:S04]  /*15a0*/  LDG.E R10, desc[UR6][R10.64] ;  /* 0x000000060a0a7981 */ /* 0x000f28000c1e1900 */
[----:B------:R-:W5:Y:S04]  /*15b0*/  LDG.E R17, desc[UR6][R16.64] ;  /* 0x0000000610117981 */ /* 0x000f68000c1e1900 */
[----:B------:R-:W5:Y:S01]  /*15c0*/  LDG.E R18, desc[UR6][R18.64] ;  /* 0x0000000612127981 */ /* 0x000f62000c1e1900 */
[----:B------:R-:W-:Y:S01]  /*15d0*/  IADD3 R6, PT, PT, R6, 0x4, RZ ;  /* 0x0000000406067810 */ /* 0x000fe20007ffe0ff */
[----:B--2---:R-:W-:-:S04]  /*15e0*/  FFMA R20, R20, R22, R29 ;  /* 0x0000001614147223 */ /* 0x004fc8000000001d */
[----:B---3--:R-:W-:-:S04]  /*15f0*/  FFMA R20, R5, R8, R20 ;  /* 0x0000000805147223 */ /* 0x008fc80000000014 */
[----:B----4-:R-:W-:-:S04]  /*1600*/  FFMA R20, R25, R10, R20 ;  /* 0x0000000a19147223 */ /* 0x010fc80000000014 */
[----:B-----5:R-:W-:-:S07]  /*1610*/  FFMA R29, R17, R18, R20 ;  /* 0x00000012111d7223 */ /* 0x020fce0000000014 */
.L_x_14:
[----:B------:R-:W-:Y:S05]  /*1620*/  @!P1 BRA `(.L_x_0) ;  /* 0x00000008002c9947 */ /* 0x000fea0003800000 */
[----:B------:R-:W-:Y:S02]  /*1630*/  ISETP.NE.AND P0, PT, R7, 0x1, PT ;  /* 0x000000010700780c */ /* 0x000fe40003f05270 */
[----:B------:R-:W-:-:S04]  /*1640*/  LOP3.LUT R2, R2, 0x1, RZ, 0xc0, !PT ;  /* 0x0000000102027812 */ /* 0x000fc800078ec0ff */
[----:B------:R-:W-:-:S07]  /*1650*/  ISETP.NE.U32.AND P1, PT, R2, 0x1, PT ;  /* 0x000000010200780c */ /* 0x000fce0003f25070 */
[----:B------:R-:W-:Y:S06]  /*1660*/  @!P0 BRA `(.L_x_15) ;  /* 0x00000000003c8947 */ /* 0x000fec0003800000 */
[----:B------:R-:W0:Y:S01]  /*1670*/  LDC.64 R4, c[0x0][0x380] ;  /* 0x0000e000ff047b82 */ /* 0x000e220000000a00 */
[C---:B------:R-:W-:Y:S02]  /*1680*/  IMAD R7, R6.reuse, R12, R3 ;  /* 0x0000000c06077224 */ /* 0x040fe400078e0203 */
[----:B------:R-:W-:-:S05]  /*1690*/  IMAD R11, R6, R13, R0 ;  /* 0x0000000d060b7224 */ /* 0x000fca00078e0200 */
[----:B------:R-:W1:Y:S01]  /*16a0*/  LDC.64 R8, c[0x0][0x388] ;  /* 0x0000e200ff087b82 */ /* 0x000e620000000a00 */
[----:B0-----:R-:W-:-:S05]  /*16b0*/  IMAD.WIDE R4, R7, 0x4, R4 ;  /* 0x0000000407047825 */ /* 0x001fca00078e0204 */
[----:B------:R-:W2:Y:S01]  /*16c0*/  LDG.E R2, desc[UR6][R4.64] ;  /* 0x0000000604027981 */ /* 0x000ea2000c1e1900 */
[----:B-1----:R-:W-:-:S04]  /*16d0*/  IMAD.WIDE R8, R11, 0x4, R8 ;  /* 0x000000040b087825 */ /* 0x002fc800078e0208 */
[----:B------:R-:W-:-:S04]  /*16e0*/  IMAD.WIDE R10, R12, 0x4, R4 ;  /* 0x000000040c0a7825 */ /* 0x000fc800078e0204 */
[----:B------:R-:W-:Y:S02]  /*16f0*/  IMAD.WIDE R14, R13, 0x4, R8 ;  /* 0x000000040d0e7825 */ /* 0x000fe400078e0208 */
[----:B------:R-:W2:Y:S04]  /*1700*/  LDG.E R8, desc[UR6][R8.64] ;  /* 0x0000000608087981 */ /* 0x000ea8000c1e1900 */
[----:B------:R-:W3:Y:S04]  /*1710*/  LDG.E R11, desc[UR6][R10.64] ;  /* 0x000000060a0b7981 */ /* 0x000ee8000c1e1900 */
[----:B------:R-:W3:Y:S01]  /*1720*/  LDG.E R14, desc[UR6][R14.64] ;  /* 0x000000060e0e7981 */ /* 0x000ee2000c1e1900 */
[----:B------:R-:W-:Y:S01]  /*1730*/  IADD3 R6, PT, PT, R6, 0x2, RZ ;  /* 0x0000000206067810 */ /* 0x000fe20007ffe0ff */
[----:B--2---:R-:W-:-:S04]  /*1740*/  FFMA R2, R2, R8, R29 ;  /* 0x0000000802027223 */ /* 0x004fc8000000001d */
[----:B---3--:R-:W-:-:S07]  /*1750*/  FFMA R29, R11, R14, R2 ;  /* 0x0000000e0b1d7223 */ /* 0x008fce0000000002 */
.L_x_15:
[----:B------:R-:W-:Y:S05]  /*1760*/  @P1 BRA `(.L_x_0) ;  /* 0x0000000400dc1947 */ /* 0x000fea0003800000 */
[----:B------:R-:W0:Y:S01]  /*1770*/  LDC.64 R4, c[0x0][0x380] ;  /* 0x0000e000ff047b82 */ /* 0x000e220000000a00 */
[C---:B------:R-:W-:Y:S02]  /*1780*/  IMAD R7, R6.reuse, R12, R3 ;  /* 0x0000000c06077224 */ /* 0x040fe400078e0203 */
[----:B------:R-:W-:-:S05]  /*1790*/  IMAD R11, R6, R13, R0 ;  /* 0x0000000d060b7224 */ /* 0x000fca00078e0200 */
[----:B------:R-:W1:Y:S01]  /*17a0*/  LDC.64 R8, c[0x0][0x388] ;  /* 0x0000e200ff087b82 */ /* 0x000e620000000a00 */
[----:B0-----:R-:W-:-:S06]  /*17b0*/  IMAD.WIDE R4, R7, 0x4, R4 ;  /* 0x0000000407047825 */ /* 0x001fcc00078e0204 */
[----:B------:R-:W2:Y:S01]  /*17c0*/  LDG.E R4, desc[UR6][R4.64] ;  /* 0x0000000604047981 */ /* 0x000ea2000c1e1900 */
[----:B-1----:R-:W-:-:S06]  /*17d0*/  IMAD.WIDE R6, R11, 0x4, R8 ;  /* 0x000000040b067825 */ /* 0x002fcc00078e0208 */
[----:B------:R-:W2:Y:S02]  /*17e0*/  LDG.E R6, desc[UR6][R6.64] ;  /* 0x0000000606067981 */ /* 0x000ea4000c1e1900 */
[----:B--2---:R-:W-:Y:S01]  /*17f0*/  FFMA R29, R4, R6, R29 ;  /* 0x00000006041d7223 */ /* 0x004fe2000000001d */
[----:B------:R-:W-:Y:S06]  /*1800*/  BRA `(.L_x_0) ;  /* 0x0000000400b47947 */ /* 0x000fec0003800000 */
.L_x_11:
[C---:B------:R-:W-:Y:S01]  /*1810*/  ISETP.GE.U32.AND P0, PT, R2.reuse, 0x8, PT ;  /* 0x000000080200780c */ /* 0x040fe20003f06070 */
[----:B------:R-:W-:Y:S01]  /*1820*/  HFMA2 R29, -RZ, RZ, 0, 0 ;  /* 0x00000000ff1d7431 */ /* 0x000fe200000001ff */
[----:B------:R-:W-:Y:S02]  /*1830*/  LOP3.LUT R24, R2, 0x7, RZ, 0xc0, !PT ;  /* 0x0000000702187812 */ /* 0x000fe400078ec0ff */
[----:B------:R-:W-:Y:S02]  /*1840*/  MOV R19, RZ ;  /* 0x000000ff00137202 */ /* 0x000fe40000000f00 */
[----:B------:R-:W-:-:S07]  /*1850*/  ISETP.NE.AND P1, PT, R24, RZ, PT ;  /* 0x000000ff1800720c */ /* 0x000fce0003f25270 */
[----:B------:R-:W-:Y:S06]  /*1860*/  @!P0 BRA `(.L_x_16) ;  /* 0x0000000000c48947 */ /* 0x000fec0003800000 */
[----:B------:R-:W0:Y:S01]  /*1870*/  LDCU.64 UR4, c[0x0][0x388] ;  /* 0x00007100ff0477ac */ /* 0x000e220008000a00 */
[----:B------:R-:W-:Y:S02]  /*1880*/  LOP3.LUT R19, R2, 0x7ffffff8, RZ, 0xc0, !PT ;  /* 0x7ffffff802137812 */ /* 0x000fe400078ec0ff */
[----:B------:R-:W-:Y:S02]  /*1890*/  MOV R29, RZ ;  /* 0x000000ff001d7202 */ /* 0x000fe40000000f00 */
[----:B------:R-:W-:Y:S02]  /*18a0*/  MOV R11, R10 ;  /* 0x0000000a000b7202 */ /* 0x000fe40000000f00 */
[----:B------:R-:W-:Y:S02]  /*18b0*/  MOV R21, R3 ;  /* 0x0000000300157202 */ /* 0x000fe40000000f00 */
[----:B------:R-:W-:Y:S01]  /*18c0*/  IADD3 R18, PT, PT, -R19, RZ, RZ ;  /* 0x000000ff13127210 */ /* 0x000fe20007ffe1ff */
[----:B0-----:R-:W-:-:S04]  /*18d0*/  UIADD3 UR4, UP0, UPT, UR4, 0x10, URZ ;  /* 0x0000001004047890 */ /* 0x001fc8000ff1e0ff */
[----:B------:R-:W-:-:S12]  /*18e0*/  UIADD3.X UR5, UPT, UPT, URZ, UR5, URZ, UP0, !UPT ;  /* 0x00000005ff057290 */ /* 0x000fd800087fe4ff */
.L_x_17:
[----:B------:R-:W0:Y:S01]  /*18f0*/  LDC.64 R22, c[0x0][0x380] ;  /* 0x0000e000ff167b82 */ /* 0x000e220000000a00 */
[----:B------:R-:W-:Y:S02]  /*1900*/  MOV R4, UR4 ;  /* 0x0000000400047c02 */ /* 0x000fe40008000f00 */
[----:B------:R-:W-:-:S03]  /*1910*/  MOV R5, UR5 ;  /* 0x0000000500057c02 */ /* 0x000fc60008000f00 */
[----:B------:R-:W-:-:S05]  /*1920*/  IMAD.WIDE R4, R11, 0x4, R4 ;  /* 0x000000040b047825 */ /* 0x000fca00078e0204 */
[----:B------:R-:W2:Y:S04]  /*1930*/  LDG.E R17, desc[UR6][R4.64+-0x10] ;  /* 0xfffff00604117981 */ /* 0x000ea8000c1e1900 */
[----:B------:R-:W3:Y:S04]  /*1940*/  LDG.E R26, desc[UR6][R4.64+-0xc] ;  /* 0xfffff406041a7981 */ /* 0x000ee8000c1e1900 */
[----:B------:R-:W4:Y:S01]  /*1950*/  LDG.E R20, desc[UR6][R4.64+-0x8] ;  /* 0xfffff80604147981 */ /* 0x000f22000c1e1900 */
[----:B0-----:R-:W-:-:S03]  /*1960*/  IMAD.WIDE R22, R21, 0x4, R22 ;  /* 0x0000000415167825 */ /* 0x001fc600078e0216 */
[----:B------:R-:W5:Y:S04]  /*1970*/  LDG.E R28, desc[UR6][R4.64+-0x4] ;  /* 0xfffffc06041c7981 */ /* 0x000f68000c1e1900 */
[----:B------:R0:W2:Y:S02]  /*1980*/  LDG.E R16, desc[UR6][R22.64] ;  /* 0x0000000616107981 */ /* 0x0000a4000c1e1900 */
[----:B0-----:R-:W-:-:S05]  /*1990*/  IMAD.WIDE R22, R12, 0x4, R22 ;  /* 0x000000040c167825 */ /* 0x001fca00078e0216 */
[----:B------:R0:W3:Y:S01]  /*19a0*/  LDG.E R25, desc[UR6][R22.64] ;  /* 0x0000000616197981 */ /* 0x0000e2000c1e1900 */
[----:B------:R-:W-:-:S04]  /*19b0*/  IMAD.WIDE R14, R12, 0x4, R22 ;  /* 0x000000040c0e7825 */ /* 0x000fc800078e0216 */
[C---:B------:R-:W-:Y:S02]  /*19c0*/  IMAD.WIDE R8, R12.reuse, 0x4, R14 ;  /* 0x000000040c087825 */ /* 0x040fe400078e020e */
[----:B------:R-:W4:Y:S02]  /*19d0*/  LDG.E R15, desc[UR6][R14.64] ;  /* 0x000000060e0f7981 */ /* 0x000f24000c1e1900 */
[----:B------:R-:W-:Y:S02]  /*19e0*/  IMAD.WIDE R6, R12, 0x4, R8 ;  /* 0x000000040c067825 */ /* 0x000fe400078e0208 */
[----:B------:R1:W5:Y:S02]  /*19f0*/  LDG.E R27, desc[UR6][R8.64] ;  /* 0x00000006081b7981 */ /* 0x000364000c1e1900 */
[----:B--2---:R-:W-:Y:S01]  /*1a00*/  FFMA R29, R16, R17, R29 ;  /* 0x00000011101d7223 */ /* 0x004fe2000000001d */
[C---:B------:R-:W-:Y:S02]  /*1a10*/  IMAD.WIDE R16, R12.reuse, 0x4, R6 ;  /* 0x000000040c107825 */ /* 0x040fe400078e0206 */
[----:B------:R-:W2:Y:S02]  /*1a20*/  LDG.E R6, desc[UR6][R6.64] ;  /* 0x0000000606067981 */ /* 0x000ea4000c1e1900 */
[----:B0-----:R-:W-:-:S02]  /*1a30*/  IMAD.WIDE R22, R12, 0x4, R16 ;  /* 0x000000040c167825 */ /* 0x001fc400078e0210 */
[----:B------:R-:W2:Y:S02]  /*1a40*/  LDG.E R16, desc[UR6][R16.64] ;  /* 0x0000000610107981 */ /* 0x000ea4000c1e1900 */
[----:B---3--:R-:W-:Y:S01]  /*1a50*/  FFMA R26, R25, R26, R29 ;  /* 0x0000001a191a7223 */ /* 0x008fe2000000001d */
[----:B-1----:R-:W-:Y:S01]  /*1a60*/  IMAD.WIDE R8, R12, 0x4, R22 ;  /* 0x000000040c087825 */ /* 0x002fe200078e0216 */
[----:B------:R-:W2:Y:S04]  /*1a70*/  LDG.E R25, desc[UR6][R4.64] ;  /* 0x0000000604197981 */ /* 0x000ea8000c1e1900 */
[----:B------:R-:W3:Y:S04]  /*1a80*/  LDG.E R29, desc[UR6][R4.64+0x4] ;  /* 0x00000406041d7981 */ /* 0x000ee8000c1e1900 */
[----:B------:R-:W3:Y:S04]  /*1a90*/  LDG.E R14, desc[UR6][R22.64] ;  /* 0x00000006160e7981 */ /* 0x000ee8000c1e1900 */
[----:B------:R-:W3:Y:S04]  /*1aa0*/  LDG.E R7, desc[UR6][R4.64+0x8] ;  /* 0x0000080604077981 */ /* 0x000ee8000c1e1900 */
[----:B------:R-:W3:Y:S04]  /*1ab0*/  LDG.E R17, desc[UR6][R4.64+0xc] ;  /* 0x00000c0604117981 */ /* 0x000ee8000c1e1900 */
[----:B------:R-:W3:Y:S01]  /*1ac0*/  LDG.E R9, desc[UR6][R8.64] ;  /* 0x0000000608097981 */ /* 0x000ee2000c1e1900 */
[----:B----4-:R-:W-:Y:S01]  /*1ad0*/  FFMA R20, R15, R20, R26 ;  /* 0x000000140f147223 */ /* 0x010fe2000000001a */
[----:B------:R-:W-:-:S03]  /*1ae0*/  IADD3 R18, PT, PT, R18, 0x8, RZ ;  /* 0x0000000812127810 */ /* 0x000fc60007ffe0ff */
[----:B-----5:R-:W-:Y:S01]  /*1af0*/  FFMA R27, R27, R28, R20 ;  /* 0x0000001c1b1b7223 */ /* 0x020fe20000000014 */
[----:B------:R-:W-:Y:S02]  /*1b00*/  ISETP.NE.AND P0, PT, R18, RZ, PT ;  /* 0x000000ff1200720c */ /* 0x000fe40003f05270 */
[----:B------:R-:W-:Y:S02]  /*1b10*/  LEA R21, R12, R21, 0x3 ;  /* 0x000000150c157211 */ /* 0x000fe400078e18ff */
[----:B------:R-:W-:Y:S01]  /*1b20*/  IADD3 R11, PT, PT, R11, 0x8, RZ ;  /* 0x000000080b0b7810 */ /* 0x000fe20007ffe0ff */
[----:B--2---:R-:W-:-:S04]  /*1b30*/  FFMA R25, R6, R25, R27 ;  /* 0x0000001906197223 */ /* 0x004fc8000000001b */
[----:B---3--:R-:W-:-:S04]  /*1b40*/  FFMA R25, R16, R29, R25 ;  /* 0x0000001d10197223 */ /* 0x008fc80000000019 */
[----:B------:R-:W-:-:S04]  /*1b50*/  FFMA R14, R14, R7, R25 ;  /* 0x000000070e0e7223 */ /* 0x000fc80000000019 */
[----:B------:R-:W-:Y:S01]  /*1b60*/  FFMA R29, R9, R17, R14 ;  /* 0x00000011091d7223 */ /* 0x000fe2000000000e */
[----:B------:R-:W-:Y:S06]  /*1b70*/  @P0 BRA `(.L_x_17) ;  /* 0xfffffffc005c0947 */ /* 0x000fec000383ffff */
.L_x_16:
[----:B------:R-:W-:Y:S05]  /*1b80*/  @!P1 BRA `(.L_x_0) ;  /* 0x0000000000d49947 */ /* 0x000fea0003800000 */
[----:B------:R-:W-:Y:S02]  /*1b90*/  ISETP.GE.U32.AND P0, PT, R24, 0x4, PT ;  /* 0x000000041800780c */ /* 0x000fe40003f06070 */
[----:B------:R-:W-:-:S04]  /*1ba0*/  LOP3.LUT R11, R2, 0x3, RZ, 0xc0, !PT ;  /* 0x00000003020b7812 */ /* 0x000fc800078ec0ff */
[----:B------:R-:W-:-:S07]  /*1bb0*/  ISETP.NE.AND P1, PT, R11, RZ, PT ;  /* 0x000000ff0b00720c */ /* 0x000fce0003f25270 */
[----:B------:R-:W-:Y:S06]  /*1bc0*/  @!P0 BRA `(.L_x_18) ;  /* 0x0000000000588947 */ /* 0x000fec0003800000 */
[----:B------:R-:W0:Y:S01]  /*1bd0*/  LDC.64 R14, c[0x0][0x380] ;  /* 0x0000e000ff0e7b82 */ /* 0x000e220000000a00 */
[----:B------:R-:W-:Y:S01]  /*1be0*/  IMAD R7, R19, R12, R3 ;  /* 0x0000000c13077224 */ /* 0x000fe200078e0203 */
[----:B------:R-:W-:-:S06]  /*1bf0*/  IADD3 R9, PT, PT, R10, R19, RZ ;  /* 0x000000130a097210 */ /* 0x000fcc0007ffe0ff */
[----:B------:R-:W1:Y:S01]  /*1c00*/  LDC.64 R4, c[0x0][0x388] ;  /* 0x0000e200ff047b82 */ /* 0x000e620000000a00 */
[----:B0-----:R-:W-:-:S04]  /*1c10*/  IMAD.WIDE R14, R7, 0x4, R14 ;  /* 0x00000004070e7825 */ /* 0x001fc800078e020e */
[----:B------:R-:W-:Y:S02]  /*1c20*/  IMAD.WIDE R16, R12, 0x4, R14 ;  /* 0x000000040c107825 */ /* 0x000fe400078e020e */
[----:B------:R-:W2:Y:S02]  /*1c30*/  LDG.E R14, desc[UR6][R14.64] ;  /* 0x000000060e0e7981 */ /* 0x000ea4000c1e1900 */
[----:B-1----:R-:W-:-:S04]  /*1c40*/  IMAD.WIDE R4, R9, 0x4, R4 ;  /* 0x0000000409047825 */ /* 0x002fc800078e0204 */
[C---:B------:R-:W-:Y:S01]  /*1c50*/  IMAD.WIDE R6, R12.reuse, 0x4, R16 ;  /* 0x000000040c067825 */ /* 0x040fe200078e0210 */
[----:B------:R-:W2:Y:S04]  /*1c60*/  LDG.E R18, desc[UR6][R4.64] ;  /* 0x0000000604127981 */ /* 0x000ea8000c1e1900 */
[----:B------:R-:W3:Y:S01]  /*1c70*/  LDG.E R17, desc[UR6][R16.64] ;  /* 0x0000000610117981 */ /* 0x000ee2000c1e1900 */
[----:B------:R-:W-:-:S03]  /*1c80*/  IMAD.WIDE R8, R12, 0x4, R6 ;  /* 0x000000040c087825 */ /* 0x000fc600078e0206 */
[----:B------:R-:W3:Y:S04]  /*1c90*/  LDG.E R20, desc[UR6][R4.64+0x4] ;  /* 0x0000040604147981 */ /* 0x000ee8000c1e1900 */
[----:B------:R-:W4:Y:S04]  /*1ca0*/  LDG.E R7, desc[UR6][R6.64] ;  /* 0x0000000606077981 */ /* 0x000f28000c1e1900 */
        /* <DEDUP_REMOVED lines=8> */
.L_x_18:
[----:B------:R-:W-:Y:S05]  /*1d30*/  @!P1 BRA `(.L_x_0) ;  /* 0x0000000000689947 */ /* 0x000fea0003800000 */
[----:B------:R-:W0:Y:S01]  /*1d40*/  LDC.64 R14, c[0x0][0x380] ;  /* 0x0000e000ff0e7b82 */ /* 0x000e220000000a00 */
[----:B------:R-:W-:Y:S02]  /*1d50*/  ISETP.NE.AND P0, PT, R11, 0x1, PT ;  /* 0x000000010b00780c */ /* 0x000fe40003f05270 */
[----:B------:R-:W-:-:S04]  /*1d60*/  LOP3.LUT R2, R2, 0x1, RZ, 0xc0, !PT ;  /* 0x0000000102027812 */ /* 0x000fc800078ec0ff */
[----:B------:R-:W-:Y:S01]  /*1d70*/  ISETP.NE.U32.AND P1, PT, R2, 0x1, PT ;  /* 0x000000010200780c */ /* 0x000fe20003f25070 */
[----:B------:R-:W1:Y:S06]  /*1d80*/  LDC.64 R8, c[0x0][0x388] ;  /* 0x0000e200ff087b82 */ /* 0x000e6c0000000a00 */
[----:B------:R-:W-:Y:S02]  /*1d90*/  @P0 IMAD R11, R19, R12, R3 ;  /* 0x0000000c130b0224 */ /* 0x000fe400078e0203 */
[----:B------:R-:W2:Y:S08]  /*1da0*/  LDC.64 R6, c[0x0][0x380] ;  /* 0x0000e000ff067b82 */ /* 0x000eb00000000a00 */
[----:B------:R-:W3:Y:S01]  /*1db0*/  LDC.64 R4, c[0x0][0x388] ;  /* 0x0000e200ff047b82 */ /* 0x000ee20000000a00 */
[----:B0-----:R-:W-:Y:S01]  /*1dc0*/  @P0 IMAD.WIDE R14, R11, 0x4, R14 ;  /* 0x000000040b0e0825 */ /* 0x001fe200078e020e */
[----:B------:R-:W-:-:S02]  /*1dd0*/  @P0 IADD3 R11, PT, PT, R10, R19, RZ ;  /* 0x000000130a0b0210 */ /* 0x000fc40007ffe0ff */
[----:B------:R-:W-:Y:S01]  /*1de0*/  @P0 IADD3 R19, PT, PT, R19, 0x2, RZ ;  /* 0x0000000213130810 */ /* 0x000fe20007ffe0ff */
[----:B------:R-:W-:Y:S02]  /*1df0*/  @P0 IMAD.WIDE R16, R12, 0x4, R14 ;  /* 0x000000040c100825 */ /* 0x000fe400078e020e */
[----:B------:R-:W4:Y:S02]  /*1e00*/  @P0 LDG.E R14, desc[UR6][R14.64] ;  /* 0x000000060e0e0981 */ /* 0x000f24000c1e1900 */
[----:B-1----:R-:W-:Y:S02]  /*1e10*/  @P0 IMAD.WIDE R8, R11, 0x4, R8 ;  /* 0x000000040b080825 */ /* 0x002fe400078e0208 */
[----:B------:R-:W5:Y:S02]  /*1e20*/  @P0 LDG.E R17, desc[UR6][R16.64] ;  /* 0x0000000610110981 */ /* 0x000f64000c1e1900 */
[----:B------:R-:W-:Y:S01]  /*1e30*/  @!P1 IMAD R11, R19, R12, R3 ;  /* 0x0000000c130b9224 */ /* 0x000fe200078e0203 */
[----:B------:R-:W-:Y:S01]  /*1e40*/  @!P1 IADD3 R19, PT, PT, R10, R19, RZ ;  /* 0x000000130a139210 */ /* 0x000fe20007ffe0ff */
[----:B------:R-:W4:Y:S02]  /*1e50*/  @P0 LDG.E R2, desc[UR6][R8.64] ;  /* 0x0000000608020981 */ /* 0x000f24000c1e1900 */
[----:B--2---:R-:W-:-:S02]  /*1e60*/  @!P1 IMAD.WIDE R6, R11, 0x4, R6 ;  /* 0x000000040b069825 */ /* 0x004fc400078e0206 */
[----:B------:R-:W5:Y:S02]  /*1e70*/  @P0 LDG.E R10, desc[UR6][R8.64+0x4] ;  /* 0x00000406080a0981 */ /* 0x000f64000c1e1900 */
[----:B---3--:R-:W-:Y:S02]  /*1e80*/  @!P1 IMAD.WIDE R4, R19, 0x4, R4 ;  /* 0x0000000413049825 */ /* 0x008fe400078e0204 */
[----:B------:R-:W2:Y:S04]  /*1e90*/  @!P1 LDG.E R6, desc[UR6][R6.64] ;  /* 0x0000000606069981 */ /* 0x000ea8000c1e1900 */
[----:B------:R-:W2:Y:S01]  /*1ea0*/  @!P1 LDG.E R4, desc[UR6][R4.64] ;  /* 0x0000000604049981 */ /* 0x000ea2000c1e1900 */
[----:B----4-:R-:W-:-:S04]  /*1eb0*/  @P0 FFMA R2, R14, R2, R29 ;  /* 0x000000020e020223 */ /* 0x010fc8000000001d */
[----:B-----5:R-:W-:-:S04]  /*1ec0*/  @P0 FFMA R29, R17, R10, R2 ;  /* 0x0000000a111d0223 */ /* 0x020fc80000000002 */
[----:B--2---:R-:W-:-:S07]  /*1ed0*/  @!P1 FFMA R29, R6, R4, R29 ;  /* 0x00000004061d9223 */ /* 0x004fce000000001d */
.L_x_0:
[----:B------:R-:W0:Y:S01]  /*1ee0*/  LDC.64 R4, c[0x0][0x390] ;  /* 0x0000e400ff047b82 */ /* 0x000e220000000a00 */
[----:B------:R-:W-:-:S04]  /*1ef0*/  IMAD R3, R3, R13, R0 ;  /* 0x0000000d03037224 */ /* 0x000fc800078e0200 */
[----:B0-----:R-:W-:-:S05]  /*1f00*/  IMAD.WIDE R2, R3, 0x4, R4 ;  /* 0x0000000403027825 */ /* 0x001fca00078e0204 */
[----:B------:R-:W-:Y:S01]  /*1f10*/  STG.E desc[UR6][R2.64], R29 ;  /* 0x0000001d02007986 */ /* 0x000fe2000c101906 */
[----:B------:R-:W-:Y:S05]  /*1f20*/  EXIT ;  /* 0x000000000000794d */ /* 0x000fea0003800000 */
.L_x_19:
[----:B------:R-:W-:-:S00]  /*1f30*/  BRA `(.L_x_19) ;  /* 0xfffffffc00fc7947 */ /* 0x000fc0000383ffff */
[----:B------:R-:W-:-:S00]  /*1f40*/  NOP ;  /* 0x0000000000007918 */ /* 0x000fc00000000000 */
        /* <DEDUP_REMOVED lines=11> */
.L_x_20:


//--------------------- .nv.shared.reserved.0     --------------------------
	.section	.nv.shared.reserved.0,"aw",@nobits
	.weak		__nv_reservedSMEM_offset_0_alias
	.size		__nv_reservedSMEM_offset_0_alias, 0, 64
	.other		__nv_reservedSMEM_offset_0_alias,@"STO_CUDA_RESERVED_SHARED STV_DEFAULT"
__nv_reservedSMEM_offset_0_alias:
	.zero		0
	.zero		64


//--------------------- .nv.constant0.matmul_kernel --------------------------
	.section	.nv.constant0.matmul_kernel,"a",@progbits
	.sectionflags	@""
	.align	4
.nv.constant0.matmul_kernel:
	.zero		934


//--------------------- SYMBOLS --------------------------

	.type		.nv.reservedSmem.offset0,@object
	.size		.nv.reservedSmem.offset0,0x4
